//
// Generated by NVIDIA NVVM Compiler
//
// Compiler Build ID: CL-36424714
// Cuda compilation tools, release 13.0, V13.0.88
// Based on NVVM 20.0.0
//

.version 9.0
.target sm_100
.address_size 64

	// .globl	_Z15assign_clustersPfS_PiS0_iii
.extern .shared .align 16 .b8 s_centroids[];

.visible .entry _Z15assign_clustersPfS_PiS0_iii(
	.param .u64 .ptr .align 1 _Z15assign_clustersPfS_PiS0_iii_param_0,
	.param .u64 .ptr .align 1 _Z15assign_clustersPfS_PiS0_iii_param_1,
	.param .u64 .ptr .align 1 _Z15assign_clustersPfS_PiS0_iii_param_2,
	.param .u64 .ptr .align 1 _Z15assign_clustersPfS_PiS0_iii_param_3,
	.param .u32 _Z15assign_clustersPfS_PiS0_iii_param_4,
	.param .u32 _Z15assign_clustersPfS_PiS0_iii_param_5,
	.param .u32 _Z15assign_clustersPfS_PiS0_iii_param_6
)
{
	.reg .pred 	%p<24>;
	.reg .b32 	%r<104>;
	.reg .b32 	%f<161>;
	.reg .b64 	%rd<22>;

	ld.param.u64 	%rd9, [_Z15assign_clustersPfS_PiS0_iii_param_0];
	ld.param.u64 	%rd6, [_Z15assign_clustersPfS_PiS0_iii_param_1];
	ld.param.u64 	%rd7, [_Z15assign_clustersPfS_PiS0_iii_param_2];
	ld.param.u64 	%rd8, [_Z15assign_clustersPfS_PiS0_iii_param_3];
	ld.param.u32 	%r49, [_Z15assign_clustersPfS_PiS0_iii_param_4];
	ld.param.u32 	%r50, [_Z15assign_clustersPfS_PiS0_iii_param_5];
	ld.param.u32 	%r51, [_Z15assign_clustersPfS_PiS0_iii_param_6];
	cvta.to.global.u64 	%rd1, %rd9;
	mov.u32 	%r52, %ctaid.x;
	mov.u32 	%r1, %ntid.x;
	mov.u32 	%r86, %tid.x;
	mad.lo.s32 	%r3, %r52, %r1, %r86;
	mul.lo.s32 	%r4, %r51, %r50;
	setp.ge.s32 	%p1, %r86, %r4;
	@%p1 bra 	$L__BB0_3;
	cvta.to.global.u64 	%rd2, %rd6;
$L__BB0_2:
	mul.wide.s32 	%rd10, %r86, 4;
	add.s64 	%rd11, %rd2, %rd10;
	ld.global.f32 	%f22, [%rd11];
	shl.b32 	%r53, %r86, 2;
	mov.u32 	%r54, s_centroids;
	add.s32 	%r55, %r54, %r53;
	st.shared.f32 	[%r55], %f22;
	add.s32 	%r86, %r86, %r1;
	setp.lt.s32 	%p2, %r86, %r4;
	@%p2 bra 	$L__BB0_2;
$L__BB0_3:
	bar.sync 	0;
	setp.ge.s32 	%p3, %r3, %r49;
	@%p3 bra 	$L__BB0_29;
	setp.lt.s32 	%p4, %r51, 1;
	mov.b32 	%r103, 1;
	@%p4 bra 	$L__BB0_27;
	setp.lt.s32 	%p5, %r50, 1;
	mul.lo.s32 	%r7, %r50, %r3;
	@%p5 bra 	$L__BB0_21;
	and.b32  	%r8, %r50, 15;
	and.b32  	%r9, %r50, 7;
	add.s32 	%r10, %r9, -1;
	and.b32  	%r11, %r50, 2147483632;
	and.b32  	%r12, %r50, 3;
	neg.s32 	%r13, %r11;
	add.s64 	%rd3, %rd1, 32;
	shl.b32 	%r14, %r50, 2;
	mov.f32 	%f149, 0f7F7FFFFF;
	mov.b32 	%r103, 1;
	mov.b32 	%r87, 0;
$L__BB0_7:
	setp.lt.u32 	%p12, %r50, 16;
	mul.lo.s32 	%r17, %r87, %r50;
	mov.f32 	%f157, 0f00000000;
	mov.b32 	%r93, 0;
	@%p12 bra 	$L__BB0_10;
	mov.u32 	%r67, s_centroids;
	mad.lo.s32 	%r68, %r14, %r87, %r67;
	add.s32 	%r89, %r68, 32;
	mov.f32 	%f157, 0f00000000;
	mov.u32 	%r90, %r7;
	mov.u32 	%r91, %r13;
$L__BB0_9:
	.pragma "nounroll";
	mul.wide.s32 	%rd12, %r90, 4;
	add.s64 	%rd13, %rd3, %rd12;
	ld.global.f32 	%f29, [%rd13+-32];
	ld.shared.f32 	%f30, [%r89+-32];
	sub.f32 	%f31, %f29, %f30;
	fma.rn.f32 	%f32, %f31, %f31, %f157;
	ld.global.f32 	%f33, [%rd13+-28];
	ld.shared.f32 	%f34, [%r89+-28];
	sub.f32 	%f35, %f33, %f34;
	fma.rn.f32 	%f36, %f35, %f35, %f32;
	ld.global.f32 	%f37, [%rd13+-24];
	ld.shared.f32 	%f38, [%r89+-24];
	sub.f32 	%f39, %f37, %f38;
	fma.rn.f32 	%f40, %f39, %f39, %f36;
	ld.global.f32 	%f41, [%rd13+-20];
	ld.shared.f32 	%f42, [%r89+-20];
	sub.f32 	%f43, %f41, %f42;
	fma.rn.f32 	%f44, %f43, %f43, %f40;
	ld.global.f32 	%f45, [%rd13+-16];
	ld.shared.f32 	%f46, [%r89+-16];
	sub.f32 	%f47, %f45, %f46;
	fma.rn.f32 	%f48, %f47, %f47, %f44;
	ld.global.f32 	%f49, [%rd13+-12];
	ld.shared.f32 	%f50, [%r89+-12];
	sub.f32 	%f51, %f49, %f50;
	fma.rn.f32 	%f52, %f51, %f51, %f48;
	ld.global.f32 	%f53, [%rd13+-8];
	ld.shared.f32 	%f54, [%r89+-8];
	sub.f32 	%f55, %f53, %f54;
	fma.rn.f32 	%f56, %f55, %f55, %f52;
	ld.global.f32 	%f57, [%rd13+-4];
	ld.shared.f32 	%f58, [%r89+-4];
	sub.f32 	%f59, %f57, %f58;
	fma.rn.f32 	%f60, %f59, %f59, %f56;
	ld.global.f32 	%f61, [%rd13];
	ld.shared.f32 	%f62, [%r89];
	sub.f32 	%f63, %f61, %f62;
	fma.rn.f32 	%f64, %f63, %f63, %f60;
	ld.global.f32 	%f65, [%rd13+4];
	ld.shared.f32 	%f66, [%r89+4];
	sub.f32 	%f67, %f65, %f66;
	fma.rn.f32 	%f68, %f67, %f67, %f64;
	ld.global.f32 	%f69, [%rd13+8];
	ld.shared.f32 	%f70, [%r89+8];
	sub.f32 	%f71, %f69, %f70;
	fma.rn.f32 	%f72, %f71, %f71, %f68;
	ld.global.f32 	%f73, [%rd13+12];
	ld.shared.f32 	%f74, [%r89+12];
	sub.f32 	%f75, %f73, %f74;
	fma.rn.f32 	%f76, %f75, %f75, %f72;
	ld.global.f32 	%f77, [%rd13+16];
	ld.shared.f32 	%f78, [%r89+16];
	sub.f32 	%f79, %f77, %f78;
	fma.rn.f32 	%f80, %f79, %f79, %f76;
	ld.global.f32 	%f81, [%rd13+20];
	ld.shared.f32 	%f82, [%r89+20];
	sub.f32 	%f83, %f81, %f82;
	fma.rn.f32 	%f84, %f83, %f83, %f80;
	ld.global.f32 	%f85, [%rd13+24];
	ld.shared.f32 	%f86, [%r89+24];
	sub.f32 	%f87, %f85, %f86;
	fma.rn.f32 	%f88, %f87, %f87, %f84;
	ld.global.f32 	%f89, [%rd13+28];
	ld.shared.f32 	%f90, [%r89+28];
	sub.f32 	%f91, %f89, %f90;
	fma.rn.f32 	%f157, %f91, %f91, %f88;
	add.s32 	%r91, %r91, 16;
	add.s32 	%r90, %r90, 16;
	add.s32 	%r89, %r89, 64;
	setp.ne.s32 	%p13, %r91, 0;
	mov.u32 	%r93, %r11;
	@%p13 bra 	$L__BB0_9;
$L__BB0_10:
	setp.eq.s32 	%p14, %r8, 0;
	@%p14 bra 	$L__BB0_20;
	add.s32 	%r69, %r8, -1;
	setp.lt.u32 	%p15, %r69, 7;
	@%p15 bra 	$L__BB0_13;
	add.s32 	%r70, %r93, %r7;
	mul.wide.s32 	%rd14, %r70, 4;
	add.s64 	%rd15, %rd1, %rd14;
	ld.global.f32 	%f93, [%rd15];
	add.s32 	%r71, %r93, %r17;
	shl.b32 	%r72, %r71, 2;
	mov.u32 	%r73, s_centroids;
	add.s32 	%r74, %r73, %r72;
	ld.shared.f32 	%f94, [%r74];
	sub.f32 	%f95, %f93, %f94;
	fma.rn.f32 	%f96, %f95, %f95, %f157;
	ld.global.f32 	%f97, [%rd15+4];
	ld.shared.f32 	%f98, [%r74+4];
	sub.f32 	%f99, %f97, %f98;
	fma.rn.f32 	%f100, %f99, %f99, %f96;
	ld.global.f32 	%f101, [%rd15+8];
	ld.shared.f32 	%f102, [%r74+8];
	sub.f32 	%f103, %f101, %f102;
	fma.rn.f32 	%f104, %f103, %f103, %f100;
	ld.global.f32 	%f105, [%rd15+12];
	ld.shared.f32 	%f106, [%r74+12];
	sub.f32 	%f107, %f105, %f106;
	fma.rn.f32 	%f108, %f107, %f107, %f104;
	ld.global.f32 	%f109, [%rd15+16];
	ld.shared.f32 	%f110, [%r74+16];
	sub.f32 	%f111, %f109, %f110;
	fma.rn.f32 	%f112, %f111, %f111, %f108;
	ld.global.f32 	%f113, [%rd15+20];
	ld.shared.f32 	%f114, [%r74+20];
	sub.f32 	%f115, %f113, %f114;
	fma.rn.f32 	%f116, %f115, %f115, %f112;
	ld.global.f32 	%f117, [%rd15+24];
	ld.shared.f32 	%f118, [%r74+24];
	sub.f32 	%f119, %f117, %f118;
	fma.rn.f32 	%f120, %f119, %f119, %f116;
	ld.global.f32 	%f121, [%rd15+28];
	ld.shared.f32 	%f122, [%r74+28];
	sub.f32 	%f123, %f121, %f122;
	fma.rn.f32 	%f157, %f123, %f123, %f120;
	add.s32 	%r93, %r93, 8;
$L__BB0_13:
	setp.eq.s32 	%p16, %r9, 0;
	@%p16 bra 	$L__BB0_20;
	setp.lt.u32 	%p17, %r10, 3;
	@%p17 bra 	$L__BB0_16;
	add.s32 	%r75, %r93, %r7;
	mul.wide.s32 	%rd16, %r75, 4;
	add.s64 	%rd17, %rd1, %rd16;
	ld.global.f32 	%f125, [%rd17];
	add.s32 	%r76, %r93, %r17;
	shl.b32 	%r77, %r76, 2;
	mov.u32 	%r78, s_centroids;
	add.s32 	%r79, %r78, %r77;
	ld.shared.f32 	%f126, [%r79];
	sub.f32 	%f127, %f125, %f126;
	fma.rn.f32 	%f128, %f127, %f127, %f157;
	ld.global.f32 	%f129, [%rd17+4];
	ld.shared.f32 	%f130, [%r79+4];
	sub.f32 	%f131, %f129, %f130;
	fma.rn.f32 	%f132, %f131, %f131, %f128;
	ld.global.f32 	%f133, [%rd17+8];
	ld.shared.f32 	%f134, [%r79+8];
	sub.f32 	%f135, %f133, %f134;
	fma.rn.f32 	%f136, %f135, %f135, %f132;
	ld.global.f32 	%f137, [%rd17+12];
	ld.shared.f32 	%f138, [%r79+12];
	sub.f32 	%f139, %f137, %f138;
	fma.rn.f32 	%f157, %f139, %f139, %f136;
	add.s32 	%r93, %r93, 4;
$L__BB0_16:
	setp.eq.s32 	%p18, %r12, 0;
	@%p18 bra 	$L__BB0_20;
	setp.eq.s32 	%p19, %r12, 1;
	add.s32 	%r80, %r93, %r7;
	mul.wide.s32 	%rd18, %r80, 4;
	add.s64 	%rd4, %rd1, %rd18;
	ld.global.f32 	%f140, [%rd4];
	add.s32 	%r81, %r93, %r17;
	shl.b32 	%r82, %r81, 2;
	mov.u32 	%r83, s_centroids;
	add.s32 	%r30, %r83, %r82;
	ld.shared.f32 	%f141, [%r30];
	sub.f32 	%f142, %f140, %f141;
	fma.rn.f32 	%f157, %f142, %f142, %f157;
	@%p19 bra 	$L__BB0_20;
	setp.eq.s32 	%p20, %r12, 2;
	ld.global.f32 	%f143, [%rd4+4];
	ld.shared.f32 	%f144, [%r30+4];
	sub.f32 	%f145, %f143, %f144;
	fma.rn.f32 	%f157, %f145, %f145, %f157;
	@%p20 bra 	$L__BB0_20;
	ld.global.f32 	%f146, [%rd4+8];
	ld.shared.f32 	%f147, [%r30+8];
	sub.f32 	%f148, %f146, %f147;
	fma.rn.f32 	%f157, %f148, %f148, %f157;
$L__BB0_20:
	setp.lt.f32 	%p21, %f157, %f149;
	add.s32 	%r87, %r87, 1;
	selp.f32 	%f149, %f157, %f149, %p21;
	selp.b32 	%r103, %r87, %r103, %p21;
	setp.eq.s32 	%p22, %r87, %r51;
	@%p22 bra 	$L__BB0_27;
	bra.uni 	$L__BB0_7;
$L__BB0_21:
	and.b32  	%r33, %r51, 3;
	setp.lt.u32 	%p6, %r51, 4;
	mov.f32 	%f159, 0f7F7FFFFF;
	mov.b32 	%r103, 1;
	mov.b32 	%r100, 0;
	@%p6 bra 	$L__BB0_24;
	and.b32  	%r100, %r51, 2147483644;
	mov.f32 	%f159, 0f7F7FFFFF;
	mov.b32 	%r103, 1;
	mov.b32 	%r95, 0;
$L__BB0_23:
	setp.gt.f32 	%p7, %f159, 0f00000000;
	add.s32 	%r62, %r95, 1;
	selp.f32 	%f159, 0f00000000, %f159, %p7;
	selp.b32 	%r103, %r62, %r103, %p7;
	add.s32 	%r95, %r95, 4;
	setp.ne.s32 	%p8, %r95, %r100;
	@%p8 bra 	$L__BB0_23;
$L__BB0_24:
	setp.eq.s32 	%p9, %r33, 0;
	@%p9 bra 	$L__BB0_27;
	mov.b32 	%r102, 0;
$L__BB0_26:
	.pragma "nounroll";
	setp.gt.f32 	%p10, %f159, 0f00000000;
	add.s32 	%r100, %r100, 1;
	selp.f32 	%f159, 0f00000000, %f159, %p10;
	selp.b32 	%r103, %r100, %r103, %p10;
	add.s32 	%r102, %r102, 1;
	setp.ne.s32 	%p11, %r102, %r33;
	@%p11 bra 	$L__BB0_26;
$L__BB0_27:
	cvta.to.global.u64 	%rd19, %rd7;
	mul.wide.s32 	%rd20, %r3, 4;
	add.s64 	%rd5, %rd19, %rd20;
	ld.global.u32 	%r84, [%rd5];
	setp.eq.s32 	%p23, %r84, %r103;
	@%p23 bra 	$L__BB0_29;
	cvta.to.global.u64 	%rd21, %rd8;
	atom.global.add.u32 	%r85, [%rd21], 1;
	st.global.u32 	[%rd5], %r103;
$L__BB0_29:
	ret;

}
	// .globl	_Z18reset_accumulatorsPfPiii
.visible .entry _Z18reset_accumulatorsPfPiii(
	.param .u64 .ptr .align 1 _Z18reset_accumulatorsPfPiii_param_0,
	.param .u64 .ptr .align 1 _Z18reset_accumulatorsPfPiii_param_1,
	.param .u32 _Z18reset_accumulatorsPfPiii_param_2,
	.param .u32 _Z18reset_accumulatorsPfPiii_param_3
)
{
	.reg .pred 	%p<3>;
	.reg .b32 	%r<9>;
	.reg .b64 	%rd<9>;

	ld.param.u64 	%rd1, [_Z18reset_accumulatorsPfPiii_param_0];
	ld.param.u64 	%rd2, [_Z18reset_accumulatorsPfPiii_param_1];
	ld.param.u32 	%r3, [_Z18reset_accumulatorsPfPiii_param_2];
	ld.param.u32 	%r2, [_Z18reset_accumulatorsPfPiii_param_3];
	mov.u32 	%r4, %ctaid.x;
	mov.u32 	%r5, %ntid.x;
	mov.u32 	%r6, %tid.x;
	mad.lo.s32 	%r1, %r4, %r5, %r6;
	setp.ge.s32 	%p1, %r1, %r3;
	@%p1 bra 	$L__BB1_2;
	cvta.to.global.u64 	%rd3, %rd1;
	mul.wide.s32 	%rd4, %r1, 4;
	add.s64 	%rd5, %rd3, %rd4;
	mov.b32 	%r7, 0;
	st.global.u32 	[%rd5], %r7;
$L__BB1_2:
	setp.ge.s32 	%p2, %r1, %r2;
	@%p2 bra 	$L__BB1_4;
	cvta.to.global.u64 	%rd6, %rd2;
	mul.wide.s32 	%rd7, %r1, 4;
	add.s64 	%rd8, %rd6, %rd7;
	mov.b32 	%r8, 0;
	st.global.u32 	[%rd8], %r8;
$L__BB1_4:
	ret;

}
	// .globl	_Z20accumulate_centroidsPfPiS_S0_ii
.visible .entry _Z20accumulate_centroidsPfPiS_S0_ii(
	.param .u64 .ptr .align 1 _Z20accumulate_centroidsPfPiS_S0_ii_param_0,
	.param .u64 .ptr .align 1 _Z20accumulate_centroidsPfPiS_S0_ii_param_1,
	.param .u64 .ptr .align 1 _Z20accumulate_centroidsPfPiS_S0_ii_param_2,
	.param .u64 .ptr .align 1 _Z20accumulate_centroidsPfPiS_S0_ii_param_3,
	.param .u32 _Z20accumulate_centroidsPfPiS_S0_ii_param_4,
	.param .u32 _Z20accumulate_centroidsPfPiS_S0_ii_param_5
)
{
	.reg .pred 	%p<11>;
	.reg .b32 	%r<52>;
	.reg .b32 	%f<59>;
	.reg .b64 	%rd<32>;

	ld.param.u64 	%rd6, [_Z20accumulate_centroidsPfPiS_S0_ii_param_0];
	ld.param.u64 	%rd3, [_Z20accumulate_centroidsPfPiS_S0_ii_param_1];
	ld.param.u64 	%rd5, [_Z20accumulate_centroidsPfPiS_S0_ii_param_3];
	ld.param.u32 	%r31, [_Z20accumulate_centroidsPfPiS_S0_ii_param_4];
	ld.param.u32 	%r30, [_Z20accumulate_centroidsPfPiS_S0_ii_param_5];
	cvta.to.global.u64 	%rd1, %rd6;
	mov.u32 	%r32, %ctaid.x;
	mov.u32 	%r33, %ntid.x;
	mov.u32 	%r34, %tid.x;
	mad.lo.s32 	%r1, %r32, %r33, %r34;
	setp.ge.s32 	%p1, %r1, %r31;
	@%p1 bra 	$L__BB2_14;
	cvta.to.global.u64 	%rd7, %rd3;
	cvta.to.global.u64 	%rd8, %rd5;
	mul.wide.s32 	%rd9, %r1, 4;
	add.s64 	%rd10, %rd7, %rd9;
	ld.global.u32 	%r2, [%rd10];
	mul.wide.s32 	%rd11, %r2, 4;
	add.s64 	%rd12, %rd8, %rd11;
	atom.global.add.u32 	%r35, [%rd12+-4], 1;
	setp.lt.s32 	%p2, %r30, 1;
	@%p2 bra 	$L__BB2_14;
	add.s32 	%r37, %r2, -1;
	mul.lo.s32 	%r3, %r37, %r30;
	mul.lo.s32 	%r4, %r30, %r1;
	setp.lt.u32 	%p3, %r30, 16;
	mov.b32 	%r47, 0;
	@%p3 bra 	$L__BB2_5;
	and.b32  	%r47, %r30, 2147483632;
	neg.s32 	%r45, %r47;
	mov.u32 	%r43, %r4;
	mov.u32 	%r44, %r3;
$L__BB2_4:
	.pragma "nounroll";
	ld.param.u64 	%rd30, [_Z20accumulate_centroidsPfPiS_S0_ii_param_2];
	mul.wide.s32 	%rd13, %r44, 4;
	cvta.to.global.u64 	%rd14, %rd30;
	add.s64 	%rd15, %rd14, %rd13;
	mul.wide.s32 	%rd16, %r43, 4;
	add.s64 	%rd17, %rd1, %rd16;
	ld.global.f32 	%f1, [%rd17];
	atom.global.add.f32 	%f2, [%rd15], %f1;
	ld.global.f32 	%f3, [%rd17+4];
	atom.global.add.f32 	%f4, [%rd15+4], %f3;
	ld.global.f32 	%f5, [%rd17+8];
	atom.global.add.f32 	%f6, [%rd15+8], %f5;
	ld.global.f32 	%f7, [%rd17+12];
	atom.global.add.f32 	%f8, [%rd15+12], %f7;
	ld.global.f32 	%f9, [%rd17+16];
	atom.global.add.f32 	%f10, [%rd15+16], %f9;
	ld.global.f32 	%f11, [%rd17+20];
	atom.global.add.f32 	%f12, [%rd15+20], %f11;
	ld.global.f32 	%f13, [%rd17+24];
	atom.global.add.f32 	%f14, [%rd15+24], %f13;
	ld.global.f32 	%f15, [%rd17+28];
	atom.global.add.f32 	%f16, [%rd15+28], %f15;
	ld.global.f32 	%f17, [%rd17+32];
	atom.global.add.f32 	%f18, [%rd15+32], %f17;
	ld.global.f32 	%f19, [%rd17+36];
	atom.global.add.f32 	%f20, [%rd15+36], %f19;
	ld.global.f32 	%f21, [%rd17+40];
	atom.global.add.f32 	%f22, [%rd15+40], %f21;
	ld.global.f32 	%f23, [%rd17+44];
	atom.global.add.f32 	%f24, [%rd15+44], %f23;
	ld.global.f32 	%f25, [%rd17+48];
	atom.global.add.f32 	%f26, [%rd15+48], %f25;
	ld.global.f32 	%f27, [%rd17+52];
	atom.global.add.f32 	%f28, [%rd15+52], %f27;
	ld.global.f32 	%f29, [%rd17+56];
	atom.global.add.f32 	%f30, [%rd15+56], %f29;
	ld.global.f32 	%f31, [%rd17+60];
	atom.global.add.f32 	%f32, [%rd15+60], %f31;
	add.s32 	%r45, %r45, 16;
	add.s32 	%r44, %r44, 16;
	add.s32 	%r43, %r43, 16;
	setp.ne.s32 	%p4, %r45, 0;
	@%p4 bra 	$L__BB2_4;
$L__BB2_5:
	and.b32  	%r14, %r30, 15;
	setp.eq.s32 	%p5, %r14, 0;
	@%p5 bra 	$L__BB2_14;
	ld.param.u64 	%rd31, [_Z20accumulate_centroidsPfPiS_S0_ii_param_2];
	cvta.to.global.u64 	%rd2, %rd31;
	and.b32  	%r15, %r30, 7;
	setp.lt.u32 	%p6, %r14, 8;
	@%p6 bra 	$L__BB2_8;
	add.s32 	%r39, %r47, %r3;
	mul.wide.s32 	%rd18, %r39, 4;
	add.s64 	%rd19, %rd2, %rd18;
	add.s32 	%r40, %r47, %r4;
	mul.wide.s32 	%rd20, %r40, 4;
	add.s64 	%rd21, %rd1, %rd20;
	ld.global.f32 	%f33, [%rd21];
	atom.global.add.f32 	%f34, [%rd19], %f33;
	ld.global.f32 	%f35, [%rd21+4];
	atom.global.add.f32 	%f36, [%rd19+4], %f35;
	ld.global.f32 	%f37, [%rd21+8];
	atom.global.add.f32 	%f38, [%rd19+8], %f37;
	ld.global.f32 	%f39, [%rd21+12];
	atom.global.add.f32 	%f40, [%rd19+12], %f39;
	ld.global.f32 	%f41, [%rd21+16];
	atom.global.add.f32 	%f42, [%rd19+16], %f41;
	ld.global.f32 	%f43, [%rd21+20];
	atom.global.add.f32 	%f44, [%rd19+20], %f43;
	ld.global.f32 	%f45, [%rd21+24];
	atom.global.add.f32 	%f46, [%rd19+24], %f45;
	ld.global.f32 	%f47, [%rd21+28];
	atom.global.add.f32 	%f48, [%rd19+28], %f47;
	add.s32 	%r47, %r47, 8;
$L__BB2_8:
	setp.eq.s32 	%p7, %r15, 0;
	@%p7 bra 	$L__BB2_14;
	and.b32  	%r18, %r30, 3;
	setp.lt.u32 	%p8, %r15, 4;
	@%p8 bra 	$L__BB2_11;
	add.s32 	%r41, %r47, %r3;
	mul.wide.s32 	%rd22, %r41, 4;
	add.s64 	%rd23, %rd2, %rd22;
	add.s32 	%r42, %r47, %r4;
	mul.wide.s32 	%rd24, %r42, 4;
	add.s64 	%rd25, %rd1, %rd24;
	ld.global.f32 	%f49, [%rd25];
	atom.global.add.f32 	%f50, [%rd23], %f49;
	ld.global.f32 	%f51, [%rd25+4];
	atom.global.add.f32 	%f52, [%rd23+4], %f51;
	ld.global.f32 	%f53, [%rd25+8];
	atom.global.add.f32 	%f54, [%rd23+8], %f53;
	ld.global.f32 	%f55, [%rd25+12];
	atom.global.add.f32 	%f56, [%rd23+12], %f55;
	add.s32 	%r47, %r47, 4;
$L__BB2_11:
	setp.eq.s32 	%p9, %r18, 0;
	@%p9 bra 	$L__BB2_14;
	add.s32 	%r51, %r47, %r4;
	add.s32 	%r50, %r47, %r3;
	neg.s32 	%r49, %r18;
$L__BB2_13:
	.pragma "nounroll";
	mul.wide.s32 	%rd26, %r51, 4;
	add.s64 	%rd27, %rd1, %rd26;
	mul.wide.s32 	%rd28, %r50, 4;
	add.s64 	%rd29, %rd2, %rd28;
	ld.global.f32 	%f57, [%rd27];
	atom.global.add.f32 	%f58, [%rd29], %f57;
	add.s32 	%r51, %r51, 1;
	add.s32 	%r50, %r50, 1;
	add.s32 	%r49, %r49, 1;
	setp.ne.s32 	%p10, %r49, 0;
	@%p10 bra 	$L__BB2_13;
$L__BB2_14:
	ret;

}
	// .globl	_Z15compute_averagePfPiii
.visible .entry _Z15compute_averagePfPiii(
	.param .u64 .ptr .align 1 _Z15compute_averagePfPiii_param_0,
	.param .u64 .ptr .align 1 _Z15compute_averagePfPiii_param_1,
	.param .u32 _Z15compute_averagePfPiii_param_2,
	.param .u32 _Z15compute_averagePfPiii_param_3
)
{
	.reg .pred 	%p<3>;
	.reg .b32 	%r<10>;
	.reg .b32 	%f<4>;
	.reg .b64 	%rd<9>;

	ld.param.u64 	%rd1, [_Z15compute_averagePfPiii_param_0];
	ld.param.u64 	%rd2, [_Z15compute_averagePfPiii_param_1];
	ld.param.u32 	%r3, [_Z15compute_averagePfPiii_param_2];
	ld.param.u32 	%r4, [_Z15compute_averagePfPiii_param_3];
	mov.u32 	%r5, %ctaid.x;
	mov.u32 	%r6, %ntid.x;
	mov.u32 	%r7, %tid.x;
	mad.lo.s32 	%r1, %r5, %r6, %r7;
	mul.lo.s32 	%r8, %r4, %r3;
	setp.ge.s32 	%p1, %r1, %r8;
	@%p1 bra 	$L__BB3_3;
	cvta.to.global.u64 	%rd3, %rd2;
	div.s32 	%r9, %r1, %r3;
	mul.wide.s32 	%rd4, %r9, 4;
	add.s64 	%rd5, %rd3, %rd4;
	ld.global.u32 	%r2, [%rd5];
	setp.lt.s32 	%p2, %r2, 1;
	@%p2 bra 	$L__BB3_3;
	cvta.to.global.u64 	%rd6, %rd1;
	mul.wide.s32 	%rd7, %r1, 4;
	add.s64 	%rd8, %rd6, %rd7;
	ld.global.f32 	%f1, [%rd8];
	cvt.rn.f32.u32 	%f2, %r2;
	div.rn.f32 	%f3, %f1, %f2;
	st.global.f32 	[%rd8], %f3;
$L__BB3_3:
	ret;

}


// ===== COMPILED SASS (sm_100) =====

	.target	sm_100

	.elftype	@"ET_EXEC"


//--------------------- .note.nv.tkinfo           --------------------------
	.section	.note.nv.tkinfo,"",@"SHT_NOTE"
	.sectionflags	@"SHF_NOTE_NV_TKINFO"
	.tkinfo
        /*0018*/ 	.word	0x00000002
        /*0030*/ 	.string	""
        /*0030*/ 	.string	"ptxas"
        /*0030*/ 	.string	"Cuda compilation tools, release 13.0, V13.0.88"
        /*0030*/ 	.string	"Build cuda_13.0.r13.0/compiler.36424714_0"
        /*0030*/ 	.string	"-arch sm_100 -m 64 "



//--------------------- .note.nv.cuinfo           --------------------------
	.section	.note.nv.cuinfo,"",@"SHT_NOTE"
	.sectionflags	@"SHF_NOTE_NV_CUINFO"
        /*0018*/ 	.short	0x0002
        /*001a*/ 	.short	0x0064
        /*001c*/ 	.short	0x0082
	.zero		2


//--------------------- .nv.info                  --------------------------
	.section	.nv.info,"",@"SHT_CUDA_INFO"
	.align	4


	//----- nvinfo : EIATTR_REGCOUNT
	.align		4
        /*0000*/ 	.byte	0x04, 0x2f
        /*0002*/ 	.short	(.L_1 - .L_0)
	.align		4
.L_0:
        /*0004*/ 	.word	index@(_Z15assign_clustersPfS_PiS0_iii)
        /*0008*/ 	.word	0x00000020


	//----- nvinfo : EIATTR_FRAME_SIZE
	.align		4
.L_1:
        /*000c*/ 	.byte	0x04, 0x11
        /*000e*/ 	.short	(.L_3 - .L_2)
	.align		4
.L_2:
        /*0010*/ 	.word	index@(_Z15assign_clustersPfS_PiS0_iii)
        /*0014*/ 	.word	0x00000000


	//----- nvinfo : EIATTR_REGCOUNT
	.align		4
.L_3:
        /*0018*/ 	.byte	0x04, 0x2f
        /*001a*/ 	.short	(.L_5 - .L_4)
	.align		4
.L_4:
        /*001c*/ 	.word	index@(_Z18reset_accumulatorsPfPiii)
        /*0020*/ 	.word	0x00000008


	//----- nvinfo : EIATTR_FRAME_SIZE
	.align		4
.L_5:
        /*0024*/ 	.byte	0x04, 0x11
        /*0026*/ 	.short	(.L_7 - .L_6)
	.align		4
.L_6:
        /*0028*/ 	.word	index@(_Z18reset_accumulatorsPfPiii)
        /*002c*/ 	.word	0x00000000


	//----- nvinfo : EIATTR_REGCOUNT
	.align		4
.L_7:
        /*0030*/ 	.byte	0x04, 0x2f
        /*0032*/ 	.short	(.L_9 - .L_8)
	.align		4
.L_8:
        /*0034*/ 	.word	index@(_Z20accumulate_centroidsPfPiS_S0_ii)
        /*0038*/ 	.word	0x0000001a


	//----- nvinfo : EIATTR_FRAME_SIZE
	.align		4
.L_9:
        /*003c*/ 	.byte	0x04, 0x11
        /*003e*/ 	.short	(.L_11 - .L_10)
	.align		4
.L_10:
        /*0040*/ 	.word	index@(_Z20accumulate_centroidsPfPiS_S0_ii)
        /*0044*/ 	.word	0x00000000


	//----- nvinfo : EIATTR_REGCOUNT
	.align		4
.L_11:
        /*0048*/ 	.byte	0x04, 0x2f
        /*004a*/ 	.short	(.L_13 - .L_12)
	.align		4
.L_12:
        /*004c*/ 	.word	index@(_Z15compute_averagePfPiii)
        /*0050*/ 	.word	0x00000012


	//----- nvinfo : EIATTR_FRAME_SIZE
	.align		4
.L_13:
        /*0054*/ 	.byte	0x04, 0x11
        /*0056*/ 	.short	(.L_15 - .L_14)
	.align		4
.L_14:
        /*0058*/ 	.word	index@($__internal_0_$__cuda_sm3x_div_rn_noftz_f32_slowpath)
        /*005c*/ 	.word	0x00000000


	//----- nvinfo : EIATTR_FRAME_SIZE
	.align		4
.L_15:
        /*0060*/ 	.byte	0x04, 0x11
        /*0062*/ 	.short	(.L_17 - .L_16)
	.align		4
.L_16:
        /*0064*/ 	.word	index@(_Z15compute_averagePfPiii)
        /*0068*/ 	.word	0x00000000


	//----- nvinfo : EIATTR_MIN_STACK_SIZE
	.align		4
.L_17:
        /*006c*/ 	.byte	0x04, 0x12
        /*006e*/ 	.short	(.L_19 - .L_18)
	.align		4
.L_18:
        /*0070*/ 	.word	index@(_Z15compute_averagePfPiii)
        /*0074*/ 	.word	0x00000000


	//----- nvinfo : EIATTR_MIN_STACK_SIZE
	.align		4
.L_19:
        /*0078*/ 	.byte	0x04, 0x12
        /*007a*/ 	.short	(.L_21 - .L_20)
	.align		4
.L_20:
        /*007c*/ 	.word	index@(_Z20accumulate_centroidsPfPiS_S0_ii)
        /*0080*/ 	.word	0x00000000


	//----- nvinfo : EIATTR_MIN_STACK_SIZE
	.align		4
.L_21:
        /*0084*/ 	.byte	0x04, 0x12
        /*0086*/ 	.short	(.L_23 - .L_22)
	.align		4
.L_22:
        /*0088*/ 	.word	index@(_Z18reset_accumulatorsPfPiii)
        /*008c*/ 	.word	0x00000000


	//----- nvinfo : EIATTR_MIN_STACK_SIZE
	.align		4
.L_23:
        /*0090*/ 	.byte	0x04, 0x12
        /*0092*/ 	.short	(.L_25 - .L_24)
	.align		4
.L_24:
        /*0094*/ 	.word	index@(_Z15assign_clustersPfS_PiS0_iii)
        /*0098*/ 	.word	0x00000000
.L_25:


//--------------------- .nv.compat                --------------------------
	.section	.nv.compat,"",@"SHT_CUDA_COMPAT_INFO"
	.align	4
        /*0000*/ 	.byte	0x02, 0x09, 0x00, 0x00, 0x02, 0x02, 0x01, 0x00, 0x02, 0x05, 0x05, 0x00, 0x03, 0x07, 0x01, 0x01
        /*0010*/ 	.byte	0x02, 0x03, 0x00, 0x00, 0x02, 0x06, 0x01, 0x00, 0x04, 0x0b, 0x08, 0x00, 0x01, 0x00, 0x00, 0x00
        /*0020*/ 	.byte	0x00, 0x00, 0x00, 0x00


//--------------------- .nv.info._Z15compute_averagePfPiii --------------------------
	.section	.nv.info._Z15compute_averagePfPiii,"",@"SHT_CUDA_INFO"
	.sectionflags	@""
	.align	4


	//----- nvinfo : EIATTR_CUDA_API_VERSION
	.align		4
        /*0000*/ 	.byte	0x04, 0x37
        /*0002*/ 	.short	(.L_27 - .L_26)
.L_26:
        /*0004*/ 	.word	0x00000082


	//----- nvinfo : EIATTR_KPARAM_INFO
	.align		4
.L_27:
        /*0008*/ 	.byte	0x04, 0x17
        /*000a*/ 	.short	(.L_29 - .L_28)
.L_28:
        /*000c*/ 	.word	0x00000000
        /*0010*/ 	.short	0x0003
        /*0012*/ 	.short	0x0014
        /*0014*/ 	.byte	0x00, 0xf0, 0x11, 0x00


	//----- nvinfo : EIATTR_KPARAM_INFO
	.align		4
.L_29:
        /*0018*/ 	.byte	0x04, 0x17
        /*001a*/ 	.short	(.L_31 - .L_30)
.L_30:
        /*001c*/ 	.word	0x00000000
        /*0020*/ 	.short	0x0002
        /*0022*/ 	.short	0x0010
        /*0024*/ 	.byte	0x00, 0xf0, 0x11, 0x00


	//----- nvinfo : EIATTR_KPARAM_INFO
	.align		4
.L_31:
        /*0028*/ 	.byte	0x04, 0x17
        /*002a*/ 	.short	(.L_33 - .L_32)
.L_32:
        /*002c*/ 	.word	0x00000000
        /*0030*/ 	.short	0x0001
        /*0032*/ 	.short	0x0008
        /*0034*/ 	.byte	0x00, 0xf5, 0x21, 0x00


	//----- nvinfo : EIATTR_KPARAM_INFO
	.align		4
.L_33:
        /*0038*/ 	.byte	0x04, 0x17
        /*003a*/ 	.short	(.L_35 - .L_34)
.L_34:
        /*003c*/ 	.word	0x00000000
        /*0040*/ 	.short	0x0000
        /*0042*/ 	.short	0x0000
        /*0044*/ 	.byte	0x00, 0xf5, 0x21, 0x00


	//----- nvinfo : EIATTR_SPARSE_MMA_MASK
	.align		4
.L_35:
        /*0048*/ 	.byte	0x03, 0x50
        /*004a*/ 	.short	0x0000


	//----- nvinfo : EIATTR_MAXREG_COUNT
	.align		4
        /*004c*/ 	.byte	0x03, 0x1b
        /*004e*/ 	.short	0x00ff


	//----- nvinfo : EIATTR_MERCURY_ISA_VERSION
	.align		4
        /*0050*/ 	.byte	0x03, 0x5f
        /*0052*/ 	.short	0x0101


	//----- nvinfo : EIATTR_VRC_CTA_INIT_COUNT
	.align		4
        /*0054*/ 	.byte	0x02, 0x4a
	.zero		1
	.zero		1


	//----- nvinfo : EIATTR_EXIT_INSTR_OFFSETS
	.align		4
        /*0058*/ 	.byte	0x04, 0x1c
        /*005a*/ 	.short	(.L_37 - .L_36)


	//   ....[0]....
.L_36:
        /*005c*/ 	.word	0x00000080


	//   ....[1]....
        /*0060*/ 	.word	0x00000250


	//   ....[2]....
        /*0064*/ 	.word	0x00000380


	//----- nvinfo : EIATTR_CRS_STACK_SIZE
	.align		4
.L_37:
        /*0068*/ 	.byte	0x04, 0x1e
        /*006a*/ 	.short	(.L_39 - .L_38)
.L_38:
        /*006c*/ 	.word	0x00000000


	//----- nvinfo : EIATTR_CBANK_PARAM_SIZE
	.align		4
.L_39:
        /*0070*/ 	.byte	0x03, 0x19
        /*0072*/ 	.short	0x0018


	//----- nvinfo : EIATTR_PARAM_CBANK
	.align		4
        /*0074*/ 	.byte	0x04, 0x0a
        /*0076*/ 	.short	(.L_41 - .L_40)
	.align		4
.L_40:
        /*0078*/ 	.word	index@(.nv.constant0._Z15compute_averagePfPiii)
        /*007c*/ 	.short	0x0380
        /*007e*/ 	.short	0x0018


	//----- nvinfo : EIATTR_SW_WAR
	.align		4
.L_41:
        /*0080*/ 	.byte	0x04, 0x36
        /*0082*/ 	.short	(.L_43 - .L_42)
.L_42:
        /*0084*/ 	.word	0x00000008
.L_43:


//--------------------- .nv.info._Z20accumulate_centroidsPfPiS_S0_ii --------------------------
	.section	.nv.info._Z20accumulate_centroidsPfPiS_S0_ii,"",@"SHT_CUDA_INFO"
	.sectionflags	@""
	.align	4


	//----- nvinfo : EIATTR_CUDA_API_VERSION
	.align		4
        /*0000*/ 	.byte	0x04, 0x37
        /*0002*/ 	.short	(.L_45 - .L_44)
.L_44:
        /*0004*/ 	.word	0x00000082


	//----- nvinfo : EIATTR_KPARAM_INFO
	.align		4
.L_45:
        /*0008*/ 	.byte	0x04, 0x17
        /*000a*/ 	.short	(.L_47 - .L_46)
.L_46:
        /*000c*/ 	.word	0x00000000
        /*0010*/ 	.short	0x0005
        /*0012*/ 	.short	0x0024
        /*0014*/ 	.byte	0x00, 0xf0, 0x11, 0x00


	//----- nvinfo : EIATTR_KPARAM_INFO
	.align		4
.L_47:
        /*0018*/ 	.byte	0x04, 0x17
        /*001a*/ 	.short	(.L_49 - .L_48)
.L_48:
        /*001c*/ 	.word	0x00000000
        /*0020*/ 	.short	0x0004
        /*0022*/ 	.short	0x0020
        /*0024*/ 	.byte	0x00, 0xf0, 0x11, 0x00


	//----- nvinfo : EIATTR_KPARAM_INFO
	.align		4
.L_49:
        /*0028*/ 	.byte	0x04, 0x17
        /*002a*/ 	.short	(.L_51 - .L_50)
.L_50:
        /*002c*/ 	.word	0x00000000
        /*0030*/ 	.short	0x0003
        /*0032*/ 	.short	0x0018
        /*0034*/ 	.byte	0x00, 0xf5, 0x21, 0x00


	//----- nvinfo : EIATTR_KPARAM_INFO
	.align		4
.L_51:
        /*0038*/ 	.byte	0x04, 0x17
        /*003a*/ 	.short	(.L_53 - .L_52)
.L_52:
        /*003c*/ 	.word	0x00000000
        /*0040*/ 	.short	0x0002
        /*0042*/ 	.short	0x0010
        /*0044*/ 	.byte	0x00, 0xf5, 0x21, 0x00


	//----- nvinfo : EIATTR_KPARAM_INFO
	.align		4
.L_53:
        /*0048*/ 	.byte	0x04, 0x17
        /*004a*/ 	.short	(.L_55 - .L_54)
.L_54:
        /*004c*/ 	.word	0x00000000
        /*0050*/ 	.short	0x0001
        /*0052*/ 	.short	0x0008
        /*0054*/ 	.byte	0x00, 0xf5, 0x21, 0x00


	//----- nvinfo : EIATTR_KPARAM_INFO
	.align		4
.L_55:
        /*0058*/ 	.byte	0x04, 0x17
        /*005a*/ 	.short	(.L_57 - .L_56)
.L_56:
        /*005c*/ 	.word	0x00000000
        /*0060*/ 	.short	0x0000
        /*0062*/ 	.short	0x0000
        /*0064*/ 	.byte	0x00, 0xf5, 0x21, 0x00


	//----- nvinfo : EIATTR_SPARSE_MMA_MASK
	.align		4
.L_57:
        /*0068*/ 	.byte	0x03, 0x50
        /*006a*/ 	.short	0x0000


	//----- nvinfo : EIATTR_MAXREG_COUNT
	.align		4
        /*006c*/ 	.byte	0x03, 0x1b
        /*006e*/ 	.short	0x00ff


	//----- nvinfo : EIATTR_MERCURY_ISA_VERSION
	.align		4
        /*0070*/ 	.byte	0x03, 0x5f
        /*0072*/ 	.short	0x0101


	//----- nvinfo : EIATTR_VRC_CTA_INIT_COUNT
	.align		4
        /*0074*/ 	.byte	0x02, 0x4a
	.zero		1
	.zero		1


	//----- nvinfo : EIATTR_EXIT_INSTR_OFFSETS
	.align		4
        /*0078*/ 	.byte	0x04, 0x1c
        /*007a*/ 	.short	(.L_59 - .L_58)


	//   ....[0]....
.L_58:
        /*007c*/ 	.word	0x00000070


	//   ....[1]....
        /*0080*/ 	.word	0x00000120


	//   ....[2]....
        /*0084*/ 	.word	0x00000470


	//   ....[3]....
        /*0088*/ 	.word	0x00000630


	//   ....[4]....
        /*008c*/ 	.word	0x00000770


	//   ....[5]....
        /*0090*/ 	.word	0x00000860


	//----- nvinfo : EIATTR_CBANK_PARAM_SIZE
	.align		4
.L_59:
        /*0094*/ 	.byte	0x03, 0x19
        /*0096*/ 	.short	0x0028


	//----- nvinfo : EIATTR_PARAM_CBANK
	.align		4
        /*0098*/ 	.byte	0x04, 0x0a
        /*009a*/ 	.short	(.L_61 - .L_60)
	.align		4
.L_60:
        /*009c*/ 	.word	index@(.nv.constant0._Z20accumulate_centroidsPfPiS_S0_ii)
        /*00a0*/ 	.short	0x0380
        /*00a2*/ 	.short	0x0028


	//----- nvinfo : EIATTR_SW_WAR
	.align		4
.L_61:
        /*00a4*/ 	.byte	0x04, 0x36
        /*00a6*/ 	.short	(.L_63 - .L_62)
.L_62:
        /*00a8*/ 	.word	0x00000008
.L_63:


//--------------------- .nv.info._Z18reset_accumulatorsPfPiii --------------------------
	.section	.nv.info._Z18reset_accumulatorsPfPiii,"",@"SHT_CUDA_INFO"
	.sectionflags	@""
	.align	4


	//----- nvinfo : EIATTR_CUDA_API_VERSION
	.align		4
        /*0000*/ 	.byte	0x04, 0x37
        /*0002*/ 	.short	(.L_65 - .L_64)
.L_64:
        /*0004*/ 	.word	0x00000082


	//----- nvinfo : EIATTR_KPARAM_INFO
	.align		4
.L_65:
        /*0008*/ 	.byte	0x04, 0x17
        /*000a*/ 	.short	(.L_67 - .L_66)
.L_66:
        /*000c*/ 	.word	0x00000000
        /*0010*/ 	.short	0x0003
        /*0012*/ 	.short	0x0014
        /*0014*/ 	.byte	0x00, 0xf0, 0x11, 0x00


	//----- nvinfo : EIATTR_KPARAM_INFO
	.align		4
.L_67:
        /*0018*/ 	.byte	0x04, 0x17
        /*001a*/ 	.short	(.L_69 - .L_68)
.L_68:
        /*001c*/ 	.word	0x00000000
        /*0020*/ 	.short	0x0002
        /*0022*/ 	.short	0x0010
        /*0024*/ 	.byte	0x00, 0xf0, 0x11, 0x00


	//----- nvinfo : EIATTR_KPARAM_INFO
	.align		4
.L_69:
        /*0028*/ 	.byte	0x04, 0x17
        /*002a*/ 	.short	(.L_71 - .L_70)
.L_70:
        /*002c*/ 	.word	0x00000000
        /*0030*/ 	.short	0x0001
        /*0032*/ 	.short	0x0008
        /*0034*/ 	.byte	0x00, 0xf5, 0x21, 0x00


	//----- nvinfo : EIATTR_KPARAM_INFO
	.align		4
.L_71:
        /*0038*/ 	.byte	0x04, 0x17
        /*003a*/ 	.short	(.L_73 - .L_72)
.L_72:
        /*003c*/ 	.word	0x00000000
        /*0040*/ 	.short	0x0000
        /*0042*/ 	.short	0x0000
        /*0044*/ 	.byte	0x00, 0xf5, 0x21, 0x00


	//----- nvinfo : EIATTR_SPARSE_MMA_MASK
	.align		4
.L_73:
        /*0048*/ 	.byte	0x03, 0x50
        /*004a*/ 	.short	0x0000


	//----- nvinfo : EIATTR_MAXREG_COUNT
	.align		4
        /*004c*/ 	.byte	0x03, 0x1b
        /*004e*/ 	.short	0x00ff


	//----- nvinfo : EIATTR_MERCURY_ISA_VERSION
	.align		4
        /*0050*/ 	.byte	0x03, 0x5f
        /*0052*/ 	.short	0x0101


	//----- nvinfo : EIATTR_VRC_CTA_INIT_COUNT
	.align		4
        /*0054*/ 	.byte	0x02, 0x4a
	.zero		1
	.zero		1


	//----- nvinfo : EIATTR_EXIT_INSTR_OFFSETS
	.align		4
        /*0058*/ 	.byte	0x04, 0x1c
        /*005a*/ 	.short	(.L_75 - .L_74)


	//   ....[0]....
.L_74:
        /*005c*/ 	.word	0x000000d0


	//   ....[1]....
        /*0060*/ 	.word	0x00000110


	//----- nvinfo : EIATTR_CBANK_PARAM_SIZE
	.align		4
.L_75:
        /*0064*/ 	.byte	0x03, 0x19
        /*0066*/ 	.short	0x0018


	//----- nvinfo : EIATTR_PARAM_CBANK
	.align		4
        /*0068*/ 	.byte	0x04, 0x0a
        /*006a*/ 	.short	(.L_77 - .L_76)
	.align		4
.L_76:
        /*006c*/ 	.word	index@(.nv.constant0._Z18reset_accumulatorsPfPiii)
        /*0070*/ 	.short	0x0380
        /*0072*/ 	.short	0x0018


	//----- nvinfo : EIATTR_SW_WAR
	.align		4
.L_77:
        /*0074*/ 	.byte	0x04, 0x36
        /*0076*/ 	.short	(.L_79 - .L_78)
.L_78:
        /*0078*/ 	.word	0x00000008
.L_79:


//--------------------- .nv.info._Z15assign_clustersPfS_PiS0_iii --------------------------
	.section	.nv.info._Z15assign_clustersPfS_PiS0_iii,"",@"SHT_CUDA_INFO"
	.sectionflags	@""
	.align	4


	//----- nvinfo : EIATTR_CUDA_API_VERSION
	.align		4
        /*0000*/ 	.byte	0x04, 0x37
        /*0002*/ 	.short	(.L_81 - .L_80)
.L_80:
        /*0004*/ 	.word	0x00000082


	//----- nvinfo : EIATTR_KPARAM_INFO
	.align		4
.L_81:
        /*0008*/ 	.byte	0x04, 0x17
        /*000a*/ 	.short	(.L_83 - .L_82)
.L_82:
        /*000c*/ 	.word	0x00000000
        /*0010*/ 	.short	0x0006
        /*0012*/ 	.short	0x0028
        /*0014*/ 	.byte	0x00, 0xf0, 0x11, 0x00


	//----- nvinfo : EIATTR_KPARAM_INFO
	.align		4
.L_83:
        /*0018*/ 	.byte	0x04, 0x17
        /*001a*/ 	.short	(.L_85 - .L_84)
.L_84:
        /*001c*/ 	.word	0x00000000
        /*0020*/ 	.short	0x0005
        /*0022*/ 	.short	0x0024
        /*0024*/ 	.byte	0x00, 0xf0, 0x11, 0x00


	//----- nvinfo : EIATTR_KPARAM_INFO
	.align		4
.L_85:
        /*0028*/ 	.byte	0x04, 0x17
        /*002a*/ 	.short	(.L_87 - .L_86)
.L_86:
        /*002c*/ 	.word	0x00000000
        /*0030*/ 	.short	0x0004
        /*0032*/ 	.short	0x0020
        /*0034*/ 	.byte	0x00, 0xf0, 0x11, 0x00


	//----- nvinfo : EIATTR_KPARAM_INFO
	.align		4
.L_87:
        /*0038*/ 	.byte	0x04, 0x17
        /*003a*/ 	.short	(.L_89 - .L_88)
.L_88:
        /*003c*/ 	.word	0x00000000
        /*0040*/ 	.short	0x0003
        /*0042*/ 	.short	0x0018
        /*0044*/ 	.byte	0x00, 0xf5, 0x21, 0x00


	//----- nvinfo : EIATTR_KPARAM_INFO
	.align		4
.L_89:
        /*0048*/ 	.byte	0x04, 0x17
        /*004a*/ 	.short	(.L_91 - .L_90)
.L_90:
        /*004c*/ 	.word	0x00000000
        /*0050*/ 	.short	0x0002
        /*0052*/ 	.short	0x0010
        /*0054*/ 	.byte	0x00, 0xf5, 0x21, 0x00


	//----- nvinfo : EIATTR_KPARAM_INFO
	.align		4
.L_91:
        /*0058*/ 	.byte	0x04, 0x17
        /*005a*/ 	.short	(.L_93 - .L_92)
.L_92:
        /*005c*/ 	.word	0x00000000
        /*0060*/ 	.short	0x0001
        /*0062*/ 	.short	0x0008
        /*0064*/ 	.byte	0x00, 0xf5, 0x21, 0x00


	//----- nvinfo : EIATTR_KPARAM_INFO
	.align		4
.L_93:
        /*0068*/ 	.byte	0x04, 0x17
        /*006a*/ 	.short	(.L_95 - .L_94)
.L_94:
        /*006c*/ 	.word	0x00000000
        /*0070*/ 	.short	0x0000
        /*0072*/ 	.short	0x0000
        /*0074*/ 	.byte	0x00, 0xf5, 0x21, 0x00


	//----- nvinfo : EIATTR_SPARSE_MMA_MASK
	.align		4
.L_95:
        /*0078*/ 	.byte	0x03, 0x50
        /*007a*/ 	.short	0x0000


	//----- nvinfo : EIATTR_MAXREG_COUNT
	.align		4
        /*007c*/ 	.byte	0x03, 0x1b
        /*007e*/ 	.short	0x00ff


	//----- nvinfo : EIATTR_NUM_BARRIERS
	.align		4
        /*0080*/ 	.byte	0x02, 0x4c
        /*0082*/ 	.byte	0x01
	.zero		1


	//----- nvinfo : EIATTR_MERCURY_ISA_VERSION
	.align		4
        /*0084*/ 	.byte	0x03, 0x5f
        /*0086*/ 	.short	0x0101


	//----- nvinfo : EIATTR_INT_WARP_WIDE_INSTR_OFFSETS
	.align		4
        /*0088*/ 	.byte	0x04, 0x31
        /*008a*/ 	.short	(.L_97 - .L_96)


	//   ....[0]....
.L_96:
        /*008c*/ 	.word	0x00001370


	//----- nvinfo : EIATTR_VRC_CTA_INIT_COUNT
	.align		4
.L_97:
        /*0090*/ 	.byte	0x02, 0x4a
	.zero		1
	.zero		1


	//----- nvinfo : EIATTR_EXIT_INSTR_OFFSETS
	.align		4
        /*0094*/ 	.byte	0x04, 0x1c
        /*0096*/ 	.short	(.L_99 - .L_98)


	//   ....[0]....
.L_98:
        /*0098*/ 	.word	0x000001b0


	//   ....[1]....
        /*009c*/ 	.word	0x00001340


	//   ....[2]....
        /*00a0*/ 	.word	0x000013d0


	//----- nvinfo : EIATTR_CRS_STACK_SIZE
	.align		4
.L_99:
        /*00a4*/ 	.byte	0x04, 0x1e
        /*00a6*/ 	.short	(.L_101 - .L_100)
.L_100:
        /*00a8*/ 	.word	0x00000000


	//----- nvinfo : EIATTR_CBANK_PARAM_SIZE
	.align		4
.L_101:
        /*00ac*/ 	.byte	0x03, 0x19
        /*00ae*/ 	.short	0x002c


	//----- nvinfo : EIATTR_PARAM_CBANK
	.align		4
        /*00b0*/ 	.byte	0x04, 0x0a
        /*00b2*/ 	.short	(.L_103 - .L_102)
	.align		4
.L_102:
        /*00b4*/ 	.word	index@(.nv.constant0._Z15assign_clustersPfS_PiS0_iii)
        /*00b8*/ 	.short	0x0380
        /*00ba*/ 	.short	0x002c


	//----- nvinfo : EIATTR_SW_WAR
	.align		4
.L_103:
        /*00bc*/ 	.byte	0x04, 0x36
        /*00be*/ 	.short	(.L_105 - .L_104)
.L_104:
        /*00c0*/ 	.word	0x00000008
.L_105:


//--------------------- .nv.callgraph             --------------------------
	.section	.nv.callgraph,"",@"SHT_CUDA_CALLGRAPH"
	.align	4
	.sectionentsize	8
	.align		4
        /*0000*/ 	.word	0x00000000
	.align		4
        /*0004*/ 	.word	0xffffffff
	.align		4
        /*0008*/ 	.word	0x00000000
	.align		4
        /*000c*/ 	.word	0xfffffffe
	.align		4
        /*0010*/ 	.word	0x00000000
	.align		4
        /*0014*/ 	.word	0xfffffffd
	.align		4
        /*0018*/ 	.word	0x00000000
	.align		4
        /*001c*/ 	.word	0xfffffffc


//--------------------- .text._Z15compute_averagePfPiii --------------------------
	.section	.text._Z15compute_averagePfPiii,"ax",@progbits
	.align	128
        .global         _Z15compute_averagePfPiii
        .type           _Z15compute_averagePfPiii,@function
        .size           _Z15compute_averagePfPiii,(.L_x_39 - _Z15compute_averagePfPiii)
        .other          _Z15compute_averagePfPiii,@"STO_CUDA_ENTRY STV_DEFAULT"
_Z15compute_averagePfPiii:
.text._Z15compute_averagePfPiii:
[----:B------:R-:W-:Y:S01]  /*0000*/  LDC R1, c[0x0][0x37c] ;  /* 0x0000df00ff017b82 */ /* 0x000fe20000000800 */
[----:B------:R-:W0:Y:S07]  /*0010*/  S2R R0, SR_TID.X ;  /* 0x0000000000007919 */ /* 0x000e2e0000002100 */
[----:B------:R-:W0:Y:S08]  /*0020*/  S2UR UR4, SR_CTAID.X ;  /* 0x00000000000479c3 */ /* 0x000e300000002500 */
[----:B------:R-:W0:Y:S08]  /*0030*/  LDC R7, c[0x0][0x360] ;  /* 0x0000d800ff077b82 */ /* 0x000e300000000800 */
[----:B------:R-:W1:Y:S01]  /*0040*/  LDC.64 R2, c[0x0][0x390] ;  /* 0x0000e400ff027b82 */ /* 0x000e620000000a00 */
[----:B0-----:R-:W-:-:S02]  /*0050*/  IMAD R7, R7, UR4, R0 ;  /* 0x0000000407077c24 */ /* 0x001fc4000f8e0200 */
[----:B-1----:R-:W-:-:S05]  /*0060*/  IMAD R0, R3, R2, RZ ;  /* 0x0000000203007224 */ /* 0x002fca00078e02ff */
[----:B------:R-:W-:-:S13]  /*0070*/  ISETP.GE.AND P0, PT, R7, R0, PT ;  /* 0x000000000700720c */ /* 0x000fda0003f06270 */
[----:B------:R-:W-:Y:S05]  /*0080*/  @P0 EXIT ;  /* 0x000000000000094d */ /* 0x000fea0003800000 */
[----:B------:R-:W-:Y:S01]  /*0090*/  IABS R9, R2 ;  /* 0x0000000200097213 */ /* 0x000fe20000000000 */
[----:B------:R-:W0:Y:S03]  /*00a0*/  LDCU.64 UR4, c[0x0][0x358] ;  /* 0x00006b00ff0477ac */ /* 0x000e260008000a00 */
[----:B------:R-:W1:Y:S08]  /*00b0*/  I2F.RP R0, R9 ;  /* 0x0000000900007306 */ /* 0x000e700000209400 */
[----:B-1----:R-:W1:Y:S02]  /*00c0*/  MUFU.RCP R0, R0 ;  /* 0x0000000000007308 */ /* 0x002e640000001000 */
[----:B-1----:R-:W-:-:S06]  /*00d0*/  VIADD R4, R0, 0xffffffe ;  /* 0x0ffffffe00047836 */ /* 0x002fcc0000000000 */
[----:B------:R1:W2:Y:S02]  /*00e0*/  F2I.FTZ.U32.TRUNC.NTZ R5, R4 ;  /* 0x0000000400057305 */ /* 0x0002a4000021f000 */
[----:B-1----:R-:W-:Y:S02]  /*00f0*/  IMAD.MOV.U32 R4, RZ, RZ, RZ ;  /* 0x000000ffff047224 */ /* 0x002fe400078e00ff */
[----:B--2---:R-:W-:-:S04]  /*0100*/  IMAD.MOV R6, RZ, RZ, -R5 ;  /* 0x000000ffff067224 */ /* 0x004fc800078e0a05 */
[----:B------:R-:W-:Y:S01]  /*0110*/  IMAD R3, R6, R9, RZ ;  /* 0x0000000906037224 */ /* 0x000fe200078e02ff */
[----:B------:R-:W-:-:S03]  /*0120*/  IABS R6, R7 ;  /* 0x0000000700067213 */ /* 0x000fc60000000000 */
[----:B------:R-:W-:-:S06]  /*0130*/  IMAD.HI.U32 R5, R5, R3, R4 ;  /* 0x0000000305057227 */ /* 0x000fcc00078e0004 */
[----:B------:R-:W-:Y:S02]  /*0140*/  IMAD.HI.U32 R3, R5, R6, RZ ;  /* 0x0000000605037227 */ /* 0x000fe400078e00ff */
[----:B------:R-:W1:Y:S02]  /*0150*/  LDC.64 R4, c[0x0][0x388] ;  /* 0x0000e200ff047b82 */ /* 0x000e640000000a00 */
[----:B------:R-:W-:-:S04]  /*0160*/  IMAD.MOV R0, RZ, RZ, -R3 ;  /* 0x000000ffff007224 */ /* 0x000fc800078e0a03 */
[----:B------:R-:W-:-:S05]  /*0170*/  IMAD R0, R9, R0, R6 ;  /* 0x0000000009007224 */ /* 0x000fca00078e0206 */
[----:B------:R-:W-:-:S13]  /*0180*/  ISETP.GT.U32.AND P2, PT, R9, R0, PT ;  /* 0x000000000900720c */ /* 0x000fda0003f44070 */
[----:B------:R-:W-:Y:S02]  /*0190*/  @!P2 IMAD.IADD R0, R0, 0x1, -R9 ;  /* 0x000000010000a824 */ /* 0x000fe400078e0a09 */
[----:B------:R-:W-:Y:S01]  /*01a0*/  @!P2 VIADD R3, R3, 0x1 ;  /* 0x000000010303a836 */ /* 0x000fe20000000000 */
[----:B------:R-:W-:Y:S02]  /*01b0*/  ISETP.NE.AND P2, PT, R2, RZ, PT ;  /* 0x000000ff0200720c */ /* 0x000fe40003f45270 */
[----:B------:R-:W-:Y:S02]  /*01c0*/  ISETP.GE.U32.AND P0, PT, R0, R9, PT ;  /* 0x000000090000720c */ /* 0x000fe40003f06070 */
[----:B------:R-:W-:-:S04]  /*01d0*/  LOP3.LUT R0, R7, R2, RZ, 0x3c, !PT ;  /* 0x0000000207007212 */ /* 0x000fc800078e3cff */
[----:B------:R-:W-:-:S07]  /*01e0*/  ISETP.GE.AND P1, PT, R0, RZ, PT ;  /* 0x000000ff0000720c */ /* 0x000fce0003f26270 */
[----:B------:R-:W-:-:S06]  /*01f0*/  @P0 VIADD R3, R3, 0x1 ;  /* 0x0000000103030836 */ /* 0x000fcc0000000000 */
[----:B------:R-:W-:Y:S01]  /*0200*/  @!P1 IMAD.MOV R3, RZ, RZ, -R3 ;  /* 0x000000ffff039224 */ /* 0x000fe200078e0a03 */
[----:B------:R-:W-:-:S05]  /*0210*/  @!P2 LOP3.LUT R3, RZ, R2, RZ, 0x33, !PT ;  /* 0x00000002ff03a212 */ /* 0x000fca00078e33ff */
[----:B-1----:R-:W-:-:S06]  /*0220*/  IMAD.WIDE R2, R3, 0x4, R4 ;  /* 0x0000000403027825 */ /* 0x002fcc00078e0204 */
[----:B0-----:R-:W2:Y:S02]  /*0230*/  LDG.E R2, desc[UR4][R2.64] ;  /* 0x0000000402027981 */ /* 0x001ea4000c1e1900 */
[----:B--2---:R-:W-:-:S13]  /*0240*/  ISETP.GE.AND P0, PT, R2, 0x1, PT ;  /* 0x000000010200780c */ /* 0x004fda0003f06270 */
[----:B------:R-:W-:Y:S05]  /*0250*/  @!P0 EXIT ;  /* 0x000000000000894d */ /* 0x000fea0003800000 */
[----:B------:R-:W0:Y:S02]  /*0260*/  LDC.64 R4, c[0x0][0x380] ;  /* 0x0000e000ff047b82 */ /* 0x000e240000000a00 */
[----:B0-----:R-:W-:-:S05]  /*0270*/  IMAD.WIDE R4, R7, 0x4, R4 ;  /* 0x0000000407047825 */ /* 0x001fca00078e0204 */
[----:B------:R-:W2:Y:S01]  /*0280*/  LDG.E R0, desc[UR4][R4.64] ;  /* 0x0000000404007981 */ /* 0x000ea2000c1e1900 */
[----:B------:R-:W-:Y:S01]  /*0290*/  I2FP.F32.U32 R11, R2 ;  /* 0x00000002000b7245 */ /* 0x000fe20000201000 */
[----:B------:R-:W-:Y:S03]  /*02a0*/  BSSY.RECONVERGENT B0, `(.L_x_0) ;  /* 0x000000c000007945 */ /* 0x000fe60003800200 */
[----:B------:R-:W0:Y:S02]  /*02b0*/  MUFU.RCP R2, R11 ;  /* 0x0000000b00027308 */ /* 0x000e240000001000 */
[----:B0-----:R-:W-:-:S04]  /*02c0*/  FFMA R3, -R11, R2, 1 ;  /* 0x3f8000000b037423 */ /* 0x001fc80000000102 */
[----:B------:R-:W-:Y:S02]  /*02d0*/  FFMA R3, R2, R3, R2 ;  /* 0x0000000302037223 */ /* 0x000fe40000000002 */
[----:B--2---:R-:W0:Y:S02]  /*02e0*/  FCHK P0, R0, R11 ;  /* 0x0000000b00007302 */ /* 0x004e240000000000 */
[----:B------:R-:W-:-:S04]  /*02f0*/  FFMA R2, R0, R3, RZ ;  /* 0x0000000300027223 */ /* 0x000fc800000000ff */
[----:B------:R-:W-:-:S04]  /*0300*/  FFMA R6, -R11, R2, R0 ;  /* 0x000000020b067223 */ /* 0x000fc80000000100 */
[----:B------:R-:W-:Y:S01]  /*0310*/  FFMA R3, R3, R6, R2 ;  /* 0x0000000603037223 */ /* 0x000fe20000000002 */
[----:B0-----:R-:W-:Y:S06]  /*0320*/  @!P0 BRA `(.L_x_1) ;  /* 0x00000000000c8947 */ /* 0x001fec0003800000 */
[----:B------:R-:W-:-:S07]  /*0330*/  MOV R2, 0x350 ;  /* 0x0000035000027802 */ /* 0x000fce0000000f00 */
[----:B------:R-:W-:Y:S05]  /*0340*/  CALL.REL.NOINC `($__internal_0_$__cuda_sm3x_div_rn_noftz_f32_slowpath) ;  /* 0x0000000000107944 */ /* 0x000fea0003c00000 */
[----:B------:R-:W-:-:S07]  /*0350*/  IMAD.MOV.U32 R3, RZ, RZ, R0 ;  /* 0x000000ffff037224 */ /* 0x000fce00078e0000 */
.L_x_1:
[----:B------:R-:W-:Y:S05]  /*0360*/  BSYNC.RECONVERGENT B0 ;  /* 0x0000000000007941 */ /* 0x000fea0003800200 */
.L_x_0:
[----:B------:R-:W-:Y:S01]  /*0370*/  STG.E desc[UR4][R4.64], R3 ;  /* 0x0000000304007986 */ /* 0x000fe2000c101904 */
[----:B------:R-:W-:Y:S05]  /*0380*/  EXIT ;  /* 0x000000000000794d */ /* 0x000fea0003800000 */
        .weak           $__internal_0_$__cuda_sm3x_div_rn_noftz_f32_slowpath
        .type           $__internal_0_$__cuda_sm3x_div_rn_noftz_f32_slowpath,@function
        .size           $__internal_0_$__cuda_sm3x_div_rn_noftz_f32_slowpath,(.L_x_39 - $__internal_0_$__cuda_sm3x_div_rn_noftz_f32_slowpath)
$__internal_0_$__cuda_sm3x_div_rn_noftz_f32_slowpath:
[--C-:B------:R-:W-:Y:S01]  /*0390*/  SHF.R.U32.HI R6, RZ, 0x17, R11.reuse ;  /* 0x00000017ff067819 */ /* 0x100fe2000001160b */
[----:B------:R-:W-:Y:S01]  /*03a0*/  BSSY.RECONVERGENT B1, `(.L_x_2) ;  /* 0x0000065000017945 */ /* 0x000fe20003800200 */
[--C-:B------:R-:W-:Y:S01]  /*03b0*/  SHF.R.U32.HI R3, RZ, 0x17, R0.reuse ;  /* 0x00000017ff037819 */ /* 0x100fe20000011600 */
[----:B------:R-:W-:Y:S01]  /*03c0*/  IMAD.MOV.U32 R7, RZ, RZ, R0 ;  /* 0x000000ffff077224 */ /* 0x000fe200078e0000 */
[----:B------:R-:W-:Y:S01]  /*03d0*/  LOP3.LUT R15, R6, 0xff, RZ, 0xc0, !PT ;  /* 0x000000ff060f7812 */ /* 0x000fe200078ec0ff */
[----:B------:R-:W-:Y:S01]  /*03e0*/  IMAD.MOV.U32 R8, RZ, RZ, R11 ;  /* 0x000000ffff087224 */ /* 0x000fe200078e000b */
[----:B------:R-:W-:-:S03]  /*03f0*/  LOP3.LUT R6, R3, 0xff, RZ, 0xc0, !PT ;  /* 0x000000ff03067812 */ /* 0x000fc600078ec0ff */
[----:B------:R-:W-:Y:S02]  /*0400*/  VIADD R12, R15, 0xffffffff ;  /* 0xffffffff0f0c7836 */ /* 0x000fe40000000000 */
[----:B------:R-:W-:-:S03]  /*0410*/  VIADD R10, R6, 0xffffffff ;  /* 0xffffffff060a7836 */ /* 0x000fc60000000000 */
[----:B------:R-:W-:-:S04]  /*0420*/  ISETP.GT.U32.AND P0, PT, R12, 0xfd, PT ;  /* 0x000000fd0c00780c */ /* 0x000fc80003f04070 */
[----:B------:R-:W-:-:S13]  /*0430*/  ISETP.GT.U32.OR P0, PT, R10, 0xfd, P0 ;  /* 0x000000fd0a00780c */ /* 0x000fda0000704470 */
[----:B------:R-:W-:Y:S01]  /*0440*/  @!P0 IMAD.MOV.U32 R9, RZ, RZ, RZ ;  /* 0x000000ffff098224 */ /* 0x000fe200078e00ff */
[----:B------:R-:W-:Y:S06]  /*0450*/  @!P0 BRA `(.L_x_3) ;  /* 0x0000000000608947 */ /* 0x000fec0003800000 */
[----:B------:R-:W-:Y:S01]  /*0460*/  FSETP.GTU.FTZ.AND P0, PT, |R0|, +INF , PT ;  /* 0x7f8000000000780b */ /* 0x000fe20003f1c200 */
[----:B------:R-:W-:Y:S01]  /*0470*/  IMAD.MOV.U32 R3, RZ, RZ, R11 ;  /* 0x000000ffff037224 */ /* 0x000fe200078e000b */
[----:B------:R-:W-:-:S04]  /*0480*/  FSETP.GTU.FTZ.AND P1, PT, |R11|, +INF , PT ;  /* 0x7f8000000b00780b */ /* 0x000fc80003f3c200 */
[----:B------:R-:W-:-:S13]  /*0490*/  PLOP3.LUT P0, PT, P0, P1, PT, 0xf8, 0x8f ;  /* 0x00000000008f781c */ /* 0x000fda0000703f70 */
[----:B------:R-:W-:Y:S05]  /*04a0*/  @P0 BRA `(.L_x_4) ;  /* 0x00000004004c0947 */ /* 0x000fea0003800000 */
[----:B------:R-:W-:-:S13]  /*04b0*/  LOP3.LUT P0, RZ, R8, 0x7fffffff, R7, 0xc8, !PT ;  /* 0x7fffffff08ff7812 */ /* 0x000fda000780c807 */
[----:B------:R-:W-:Y:S05]  /*04c0*/  @!P0 BRA `(.L_x_5) ;  /* 0x00000004003c8947 */ /* 0x000fea0003800000 */
[C---:B------:R-:W-:Y:S02]  /*04d0*/  FSETP.NEU.FTZ.AND P2, PT, |R0|.reuse, +INF , PT ;  /* 0x7f8000000000780b */ /* 0x040fe40003f5d200 */
[----:B------:R-:W-:Y:S02]  /*04e0*/  FSETP.NEU.FTZ.AND P1, PT, |R3|, +INF , PT ;  /* 0x7f8000000300780b */ /* 0x000fe40003f3d200 */
[----:B------:R-:W-:-:S11]  /*04f0*/  FSETP.NEU.FTZ.AND P0, PT, |R0|, +INF , PT ;  /* 0x7f8000000000780b */ /* 0x000fd60003f1d200 */
[----:B------:R-:W-:Y:S05]  /*0500*/  @!P1 BRA !P2, `(.L_x_5) ;  /* 0x00000004002c9947 */ /* 0x000fea0005000000 */
[----:B------:R-:W-:-:S04]  /*0510*/  LOP3.LUT P2, RZ, R7, 0x7fffffff, RZ, 0xc0, !PT ;  /* 0x7fffffff07ff7812 */ /* 0x000fc8000784c0ff */
[----:B------:R-:W-:-:S13]  /*0520*/  PLOP3.LUT P1, PT, P1, P2, PT, 0x2f, 0xf2 ;  /* 0x0000000000f2781c */ /* 0x000fda0000f24577 */
[----:B------:R-:W-:Y:S05]  /*0530*/  @P1 BRA `(.L_x_6) ;  /* 0x0000000400181947 */ /* 0x000fea0003800000 */
[----:B------:R-:W-:-:S04]  /*0540*/  LOP3.LUT P1, RZ, R8, 0x7fffffff, RZ, 0xc0, !PT ;  /* 0x7fffffff08ff7812 */ /* 0x000fc8000782c0ff */
[----:B------:R-:W-:-:S13]  /*0550*/  PLOP3.LUT P0, PT, P0, P1, PT, 0x2f, 0xf2 ;  /* 0x0000000000f2781c */ /* 0x000fda0000702577 */
[----:B------:R-:W-:Y:S05]  /*0560*/  @P0 BRA `(.L_x_7) ;  /* 0x0000000400000947 */ /* 0x000fea0003800000 */
[----:B------:R-:W-:Y:S02]  /*0570*/  ISETP.GE.AND P0, PT, R10, RZ, PT ;  /* 0x000000ff0a00720c */ /* 0x000fe40003f06270 */
[----:B------:R-:W-:-:S11]  /*0580*/  ISETP.GE.AND P1, PT, R12, RZ, PT ;  /* 0x000000ff0c00720c */ /* 0x000fd60003f26270 */
[----:B------:R-:W-:Y:S02]  /*0590*/  @P0 IMAD.MOV.U32 R9, RZ, RZ, RZ ;  /* 0x000000ffff090224 */ /* 0x000fe400078e00ff */
[----:B------:R-:W-:Y:S01]  /*05a0*/  @!P0 FFMA R7, R0, 1.84467440737095516160e+19, RZ ;  /* 0x5f80000000078823 */ /* 0x000fe200000000ff */
[----:B------:R-:W-:Y:S02]  /*05b0*/  @!P0 IMAD.MOV.U32 R9, RZ, RZ, -0x40 ;  /* 0xffffffc0ff098424 */ /* 0x000fe400078e00ff */
[----:B------:R-:W-:Y:S02]  /*05c0*/  @!P1 FFMA R8, R3, 1.84467440737095516160e+19, RZ ;  /* 0x5f80000003089823 */ /* 0x000fe400000000ff */
[----:B------:R-:W-:-:S07]  /*05d0*/  @!P1 VIADD R9, R9, 0x40 ;  /* 0x0000004009099836 */ /* 0x000fce0000000000 */
.L_x_3:
[----:B------:R-:W-:Y:S01]  /*05e0*/  LEA R3, R15, 0xc0800000, 0x17 ;  /* 0xc08000000f037811 */ /* 0x000fe200078eb8ff */
[----:B------:R-:W-:Y:S01]  /*05f0*/  VIADD R6, R6, 0xffffff81 ;  /* 0xffffff8106067836 */ /* 0x000fe20000000000 */
[----:B------:R-:W-:Y:S03]  /*0600*/  BSSY.RECONVERGENT B2, `(.L_x_8) ;  /* 0x0000035000027945 */ /* 0x000fe60003800200 */
[----:B------:R-:W-:Y:S02]  /*0610*/  IMAD.IADD R3, R8, 0x1, -R3 ;  /* 0x0000000108037824 */ /* 0x000fe400078e0a03 */
[C---:B------:R-:W-:Y:S01]  /*0620*/  IMAD R0, R6.reuse, -0x800000, R7 ;  /* 0xff80000006007824 */ /* 0x040fe200078e0207 */
[----:B------:R-:W-:Y:S01]  /*0630*/  IADD3 R6, PT, PT, R6, 0x7f, -R15 ;  /* 0x0000007f06067810 */ /* 0x000fe20007ffe80f */
[----:B------:R-:W0:Y:S01]  /*0640*/  MUFU.RCP R8, R3 ;  /* 0x0000000300087308 */ /* 0x000e220000001000 */
[----:B------:R-:W-:-:S03]  /*0650*/  FADD.FTZ R11, -R3, -RZ ;  /* 0x800000ff030b7221 */ /* 0x000fc60000010100 */
[----:B------:R-:W-:Y:S02]  /*0660*/  IMAD.IADD R6, R6, 0x1, R9 ;  /* 0x0000000106067824 */ /* 0x000fe400078e0209 */
[----:B0-----:R-:W-:-:S04]  /*0670*/  FFMA R13, R8, R11, 1 ;  /* 0x3f800000080d7423 */ /* 0x001fc8000000000b */
[----:B------:R-:W-:-:S04]  /*0680*/  FFMA R10, R8, R13, R8 ;  /* 0x0000000d080a7223 */ /* 0x000fc80000000008 */
[----:B------:R-:W-:-:S04]  /*0690*/  FFMA R7, R0, R10, RZ ;  /* 0x0000000a00077223 */ /* 0x000fc800000000ff */
[----:B------:R-:W-:-:S04]  /*06a0*/  FFMA R8, R11, R7, R0 ;  /* 0x000000070b087223 */ /* 0x000fc80000000000 */
[----:B------:R-:W-:-:S04]  /*06b0*/  FFMA R13, R10, R8, R7 ;  /* 0x000000080a0d7223 */ /* 0x000fc80000000007 */
[----:B------:R-:W-:-:S04]  /*06c0*/  FFMA R8, R11, R13, R0 ;  /* 0x0000000d0b087223 */ /* 0x000fc80000000000 */
[----:B------:R-:W-:-:S05]  /*06d0*/  FFMA R0, R10, R8, R13 ;  /* 0x000000080a007223 */ /* 0x000fca000000000d */
[----:B------:R-:W-:-:S04]  /*06e0*/  SHF.R.U32.HI R3, RZ, 0x17, R0 ;  /* 0x00000017ff037819 */ /* 0x000fc80000011600 */
[----:B------:R-:W-:-:S05]  /*06f0*/  LOP3.LUT R3, R3, 0xff, RZ, 0xc0, !PT ;  /* 0x000000ff03037812 */ /* 0x000fca00078ec0ff */
[----:B------:R-:W-:-:S04]  /*0700*/  IMAD.IADD R9, R3, 0x1, R6 ;  /* 0x0000000103097824 */ /* 0x000fc800078e0206 */
[----:B------:R-:W-:-:S05]  /*0710*/  VIADD R3, R9, 0xffffffff ;  /* 0xffffffff09037836 */ /* 0x000fca0000000000 */
[----:B------:R-:W-:-:S13]  /*0720*/  ISETP.GE.U32.AND P0, PT, R3, 0xfe, PT ;  /* 0x000000fe0300780c */ /* 0x000fda0003f06070 */
[----:B------:R-:W-:Y:S05]  /*0730*/  @!P0 BRA `(.L_x_9) ;  /* 0x0000000000808947 */ /* 0x000fea0003800000 */
[----:B------:R-:W-:-:S13]  /*0740*/  ISETP.GT.AND P0, PT, R9, 0xfe, PT ;  /* 0x000000fe0900780c */ /* 0x000fda0003f04270 */
[----:B------:R-:W-:Y:S05]  /*0750*/  @P0 BRA `(.L_x_10) ;  /* 0x00000000006c0947 */ /* 0x000fea0003800000 */
[----:B------:R-:W-:-:S13]  /*0760*/  ISETP.GE.AND P0, PT, R9, 0x1, PT ;  /* 0x000000010900780c */ /* 0x000fda0003f06270 */
[----:B------:R-:W-:Y:S05]  /*0770*/  @P0 BRA `(.L_x_11) ;  /* 0x0000000000740947 */ /* 0x000fea0003800000 */
[----:B------:R-:W-:Y:S02]  /*0780*/  ISETP.GE.AND P0, PT, R9, -0x18, PT ;  /* 0xffffffe80900780c */ /* 0x000fe40003f06270 */
[----:B------:R-:W-:-:S11]  /*0790*/  LOP3.LUT R0, R0, 0x80000000, RZ, 0xc0, !PT ;  /* 0x8000000000007812 */ /* 0x000fd600078ec0ff */
[----:B------:R-:W-:Y:S05]  /*07a0*/  @!P0 BRA `(.L_x_11) ;  /* 0x0000000000688947 */ /* 0x000fea0003800000 */
[CCC-:B------:R-:W-:Y:S01]  /*07b0*/  FFMA.RZ R3, R10.reuse, R8.reuse, R13.reuse ;  /* 0x000000080a037223 */ /* 0x1c0fe2000000c00d */
[CCC-:B------:R-:W-:Y:S01]  /*07c0*/  FFMA.RM R6, R10.reuse, R8.reuse, R13.reuse ;  /* 0x000000080a067223 */ /* 0x1c0fe2000000400d */
[C---:B------:R-:W-:Y:S02]  /*07d0*/  ISETP.NE.AND P2, PT, R9.reuse, RZ, PT ;  /* 0x000000ff0900720c */ /* 0x040fe40003f45270 */
[----:B------:R-:W-:Y:S02]  /*07e0*/  ISETP.NE.AND P1, PT, R9, RZ, PT ;  /* 0x000000ff0900720c */ /* 0x000fe40003f25270 */
[----:B------:R-:W-:Y:S01]  /*07f0*/  LOP3.LUT R7, R3, 0x7fffff, RZ, 0xc0, !PT ;  /* 0x007fffff03077812 */ /* 0x000fe200078ec0ff */
[----:B------:R-:W-:Y:S01]  /*0800*/  FFMA.RP R3, R10, R8, R13 ;  /* 0x000000080a037223 */ /* 0x000fe2000000800d */
[----:B------:R-:W-:Y:S02]  /*0810*/  VIADD R8, R9, 0x20 ;  /* 0x0000002009087836 */ /* 0x000fe40000000000 */
[----:B------:R-:W-:Y:S01]  /*0820*/  LOP3.LUT R7, R7, 0x800000, RZ, 0xfc, !PT ;  /* 0x0080000007077812 */ /* 0x000fe200078efcff */
[----:B------:R-:W-:Y:S01]  /*0830*/  IMAD.MOV R9, RZ, RZ, -R9 ;  /* 0x000000ffff097224 */ /* 0x000fe200078e0a09 */
[----:B------:R-:W-:-:S02]  /*0840*/  FSETP.NEU.FTZ.AND P0, PT, R3, R6, PT ;  /* 0x000000060300720b */ /* 0x000fc40003f1d000 */
[----:B------:R-:W-:Y:S02]  /*0850*/  SHF.L.U32 R8, R7, R8, RZ ;  /* 0x0000000807087219 */ /* 0x000fe400000006ff */
[----:B------:R-:W-:Y:S02]  /*0860*/  SEL R6, R9, RZ, P2 ;  /* 0x000000ff09067207 */ /* 0x000fe40001000000 */
[----:B------:R-:W-:Y:S02]  /*0870*/  ISETP.NE.AND P1, PT, R8, RZ, P1 ;  /* 0x000000ff0800720c */ /* 0x000fe40000f25270 */
[----:B------:R-:W-:Y:S02]  /*0880*/  SHF.R.U32.HI R6, RZ, R6, R7 ;  /* 0x00000006ff067219 */ /* 0x000fe40000011607 */
[----:B------:R-:W-:Y:S02]  /*0890*/  PLOP3.LUT P0, PT, P0, P1, PT, 0xf8, 0x8f ;  /* 0x00000000008f781c */ /* 0x000fe40000703f70 */
[----:B------:R-:W-:-:S02]  /*08a0*/  SHF.R.U32.HI R8, RZ, 0x1, R6 ;  /* 0x00000001ff087819 */ /* 0x000fc40000011606 */
[----:B------:R-:W-:-:S04]  /*08b0*/  SEL R3, RZ, 0x1, !P0 ;  /* 0x00000001ff037807 */ /* 0x000fc80004000000 */
[----:B------:R-:W-:-:S04]  /*08c0*/  LOP3.LUT R3, R3, 0x1, R8, 0xf8, !PT ;  /* 0x0000000103037812 */ /* 0x000fc800078ef808 */
[----:B------:R-:W-:-:S05]  /*08d0*/  LOP3.LUT R3, R3, R6, RZ, 0xc0, !PT ;  /* 0x0000000603037212 */ /* 0x000fca00078ec0ff */
[----:B------:R-:W-:-:S05]  /*08e0*/  IMAD.IADD R3, R8, 0x1, R3 ;  /* 0x0000000108037824 */ /* 0x000fca00078e0203 */
[----:B------:R-:W-:Y:S01]  /*08f0*/  LOP3.LUT R0, R3, R0, RZ, 0xfc, !PT ;  /* 0x0000000003007212 */ /* 0x000fe200078efcff */
[----:B------:R-:W-:Y:S06]  /*0900*/  BRA `(.L_x_11) ;  /* 0x0000000000107947 */ /* 0x000fec0003800000 */
.L_x_10:
[----:B------:R-:W-:-:S04]  /*0910*/  LOP3.LUT R0, R0, 0x80000000, RZ, 0xc0, !PT ;  /* 0x8000000000007812 */ /* 0x000fc800078ec0ff */
[----:B------:R-:W-:Y:S01]  /*0920*/  LOP3.LUT R0, R0, 0x7f800000, RZ, 0xfc, !PT ;  /* 0x7f80000000007812 */ /* 0x000fe200078efcff */
[----:B------:R-:W-:Y:S06]  /*0930*/  BRA `(.L_x_11) ;  /* 0x0000000000047947 */ /* 0x000fec0003800000 */
.L_x_9:
[----:B------:R-:W-:-:S07]  /*0940*/  IMAD R0, R6, 0x800000, R0 ;  /* 0x0080000006007824 */ /* 0x000fce00078e0200 */
.L_x_11:
[----:B------:R-:W-:Y:S05]  /*0950*/  BSYNC.RECONVERGENT B2 ;  /* 0x0000000000027941 */ /* 0x000fea0003800200 */
.L_x_8:
[----:B------:R-:W-:Y:S05]  /*0960*/  BRA `(.L_x_12) ;  /* 0x0000000000207947 */ /* 0x000fea0003800000 */
.L_x_7:
[----:B------:R-:W-:-:S04]  /*0970*/  LOP3.LUT R0, R8, 0x80000000, R7, 0x48, !PT ;  /* 0x8000000008007812 */ /* 0x000fc800078e4807 */
[----:B------:R-:W-:Y:S01]  /*0980*/  LOP3.LUT R0, R0, 0x7f800000, RZ, 0xfc, !PT ;  /* 0x7f80000000007812 */ /* 0x000fe200078efcff */
[----:B------:R-:W-:Y:S06]  /*0990*/  BRA `(.L_x_12) ;  /* 0x0000000000147947 */ /* 0x000fec0003800000 */
.L_x_6:
[----:B------:R-:W-:Y:S01]  /*09a0*/  LOP3.LUT R0, R8, 0x80000000, R7, 0x48, !PT ;  /* 0x8000000008007812 */ /* 0x000fe200078e4807 */
[----:B------:R-:W-:Y:S06]  /*09b0*/  BRA `(.L_x_12) ;  /* 0x00000000000c7947 */ /* 0x000fec0003800000 */
.L_x_5:
[----:B------:R-:W0:Y:S01]  /*09c0*/  MUFU.RSQ R0, -QNAN ;  /* 0xffc0000000007908 */ /* 0x000e220000001400 */
[----:B------:R-:W-:Y:S05]  /*09d0*/  BRA `(.L_x_12) ;  /* 0x0000000000047947 */ /* 0x000fea0003800000 */
.L_x_4:
[----:B------:R-:W-:-:S07]  /*09e0*/  FADD.FTZ R0, R0, R3 ;  /* 0x0000000300007221 */ /* 0x000fce0000010000 */
.L_x_12:
[----:B------:R-:W-:Y:S05]  /*09f0*/  BSYNC.RECONVERGENT B1 ;  /* 0x0000000000017941 */ /* 0x000fea0003800200 */
.L_x_2:
[----:B------:R-:W-:-:S04]  /*0a00*/  IMAD.MOV.U32 R3, RZ, RZ, 0x0 ;  /* 0x00000000ff037424 */ /* 0x000fc800078e00ff */
[----:B0-----:R-:W-:Y:S05]  /*0a10*/  RET.REL.NODEC R2 `(_Z15compute_averagePfPiii) ;  /* 0xfffffff402787950 */ /* 0x001fea0003c3ffff */
.L_x_13:
[----:B------:R-:W-:-:S00]  /*0a20*/  BRA `(.L_x_13) ;  /* 0xfffffffc00fc7947 */ /* 0x000fc0000383ffff */
[----:B------:R-:W-:-:S00]  /*0a30*/  NOP ;  /* 0x0000000000007918 */ /* 0x000fc00000000000 */
        /* <DEDUP_REMOVED lines=12> */
.L_x_39:


//--------------------- .text._Z20accumulate_centroidsPfPiS_S0_ii --------------------------
	.section	.text._Z20accumulate_centroidsPfPiS_S0_ii,"ax",@progbits
	.align	128
        .global         _Z20accumulate_centroidsPfPiS_S0_ii
        .type           _Z20accumulate_centroidsPfPiS_S0_ii,@function
        .size           _Z20accumulate_centroidsPfPiS_S0_ii,(.L_x_41 - _Z20accumulate_centroidsPfPiS_S0_ii)
        .other          _Z20accumulate_centroidsPfPiS_S0_ii,@"STO_CUDA_ENTRY STV_DEFAULT"
_Z20accumulate_centroidsPfPiS_S0_ii:
.text._Z20accumulate_centroidsPfPiS_S0_ii:
[----:B------:R-:W-:Y:S01]  /*0000*/  LDC R1, c[0x0][0x37c] ;  /* 0x0000df00ff017b82 */ /* 0x000fe20000000800 */
[----:B------:R-:W0:Y:S07]  /*0010*/  S2R R0, SR_TID.X ;  /* 0x0000000000007919 */ /* 0x000e2e0000002100 */
[----:B------:R-:W0:Y:S01]  /*0020*/  S2UR UR4, SR_CTAID.X ;  /* 0x00000000000479c3 */ /* 0x000e220000002500 */
[----:B------:R-:W1:Y:S07]  /*0030*/  LDCU UR5, c[0x0][0x3a0] ;  /* 0x00007400ff0577ac */ /* 0x000e6e0008000800 */
[----:B------:R-:W0:Y:S02]  /*0040*/  LDC R5, c[0x0][0x360] ;  /* 0x0000d800ff057b82 */ /* 0x000e240000000800 */
[----:B0-----:R-:W-:-:S05]  /*0050*/  IMAD R5, R5, UR4, R0 ;  /* 0x0000000405057c24 */ /* 0x001fca000f8e0200 */
[----:B-1----:R-:W-:-:S13]  /*0060*/  ISETP.GE.AND P0, PT, R5, UR5, PT ;  /* 0x0000000505007c0c */ /* 0x002fda000bf06270 */
[----:B------:R-:W-:Y:S05]  /*0070*/  @P0 EXIT ;  /* 0x000000000000094d */ /* 0x000fea0003800000 */
[----:B------:R-:W0:Y:S01]  /*0080*/  LDC.64 R2, c[0x0][0x388] ;  /* 0x0000e200ff027b82 */ /* 0x000e220000000a00 */
[----:B------:R-:W1:Y:S07]  /*0090*/  LDCU.64 UR4, c[0x0][0x358] ;  /* 0x00006b00ff0477ac */ /* 0x000e6e0008000a00 */
[----:B------:R-:W2:Y:S08]  /*00a0*/  LDC R4, c[0x0][0x3a4] ;  /* 0x0000e900ff047b82 */ /* 0x000eb00000000800 */
[----:B------:R-:W3:Y:S01]  /*00b0*/  LDC.64 R6, c[0x0][0x398] ;  /* 0x0000e600ff067b82 */ /* 0x000ee20000000a00 */
[----:B0-----:R-:W-:-:S06]  /*00c0*/  IMAD.WIDE R2, R5, 0x4, R2 ;  /* 0x0000000405027825 */ /* 0x001fcc00078e0202 */
[----:B-1----:R-:W3:Y:S01]  /*00d0*/  LDG.E R3, desc[UR4][R2.64] ;  /* 0x0000000402037981 */ /* 0x002ee2000c1e1900 */
[----:B------:R-:W-:Y:S01]  /*00e0*/  HFMA2 R9, -RZ, RZ, 0, 5.9604644775390625e-08 ;  /* 0x00000001ff097431 */ /* 0x000fe200000001ff */
[----:B--2---:R-:W-:Y:S01]  /*00f0*/  ISETP.GE.AND P0, PT, R4, 0x1, PT ;  /* 0x000000010400780c */ /* 0x004fe20003f06270 */
[----:B---3--:R-:W-:-:S05]  /*0100*/  IMAD.WIDE R6, R3, 0x4, R6 ;  /* 0x0000000403067825 */ /* 0x008fca00078e0206 */
[----:B------:R0:W-:Y:S07]  /*0110*/  REDG.E.ADD.STRONG.GPU desc[UR4][R6.64+-0x4], R9 ;  /* 0xfffffc090600798e */ /* 0x0001ee000c12e104 */
[----:B------:R-:W-:Y:S05]  /*0120*/  @!P0 EXIT ;  /* 0x000000000000894d */ /* 0x000fea0003800000 */
[C---:B------:R-:W-:Y:S01]  /*0130*/  ISETP.GE.U32.AND P1, PT, R4.reuse, 0x10, PT ;  /* 0x000000100400780c */ /* 0x040fe20003f26070 */
[----:B------:R-:W-:Y:S01]  /*0140*/  IMAD R0, R5, R4, RZ ;  /* 0x0000000405007224 */ /* 0x000fe200078e02ff */
[----:B0-----:R-:W-:Y:S01]  /*0150*/  IADD3 R7, PT, PT, R3, -0x1, RZ ;  /* 0xffffffff03077810 */ /* 0x001fe20007ffe0ff */
[----:B------:R-:W-:Y:S01]  /*0160*/  IMAD.MOV.U32 R3, RZ, RZ, RZ ;  /* 0x000000ffff037224 */ /* 0x000fe200078e00ff */
[----:B------:R-:W-:-:S03]  /*0170*/  LOP3.LUT P0, R12, R4, 0xf, RZ, 0xc0, !PT ;  /* 0x0000000f040c7812 */ /* 0x000fc6000780c0ff */
[----:B------:R-:W-:-:S06]  /*0180*/  IMAD R2, R7, R4, RZ ;  /* 0x0000000407027224 */ /* 0x000fcc00078e02ff */
[----:B------:R-:W-:Y:S05]  /*0190*/  @!P1 BRA `(.L_x_14) ;  /* 0x0000000000b49947 */ /* 0x000fea0003800000 */
[----:B------:R-:W-:Y:S01]  /*01a0*/  LOP3.LUT R3, R4, 0x7ffffff0, RZ, 0xc0, !PT ;  /* 0x7ffffff004037812 */ /* 0x000fe200078ec0ff */
[----:B------:R-:W-:Y:S01]  /*01b0*/  IMAD.MOV.U32 R5, RZ, RZ, R2 ;  /* 0x000000ffff057224 */ /* 0x000fe200078e0002 */
[----:B------:R-:W-:Y:S02]  /*01c0*/  MOV R10, R0 ;  /* 0x00000000000a7202 */ /* 0x000fe40000000f00 */
[----:B------:R-:W-:-:S07]  /*01d0*/  IADD3 R11, PT, PT, -R3, RZ, RZ ;  /* 0x000000ff030b7210 */ /* 0x000fce0007ffe1ff */
.L_x_15:
[----:B------:R-:W0:Y:S08]  /*01e0*/  LDC.64 R6, c[0x0][0x380] ;  /* 0x0000e000ff067b82 */ /* 0x000e300000000a00 */
[----:B----4-:R-:W1:Y:S01]  /*01f0*/  LDC.64 R8, c[0x0][0x390] ;  /* 0x0000e400ff087b82 */ /* 0x010e620000000a00 */
[----:B0-----:R-:W-:-:S05]  /*0200*/  IMAD.WIDE R6, R10, 0x4, R6 ;  /* 0x000000040a067825 */ /* 0x001fca00078e0206 */
[----:B------:R-:W2:Y:S01]  /*0210*/  LDG.E R13, desc[UR4][R6.64] ;  /* 0x00000004060d7981 */ /* 0x000ea2000c1e1900 */
[----:B-1----:R-:W-:-:S05]  /*0220*/  IMAD.WIDE R8, R5, 0x4, R8 ;  /* 0x0000000405087825 */ /* 0x002fca00078e0208 */
[----:B--2---:R0:W-:Y:S04]  /*0230*/  REDG.E.ADD.F32.FTZ.RN.STRONG.GPU desc[UR4][R8.64], R13 ;  /* 0x0000000d080079a6 */ /* 0x0041e8000c12f304 */
[----:B------:R-:W2:Y:S04]  /*0240*/  LDG.E R15, desc[UR4][R6.64+0x4] ;  /* 0x00000404060f7981 */ /* 0x000ea8000c1e1900 */
[----:B--2---:R1:W-:Y:S04]  /*0250*/  REDG.E.ADD.F32.FTZ.RN.STRONG.GPU desc[UR4][R8.64+0x4], R15 ;  /* 0x0000040f080079a6 */ /* 0x0043e8000c12f304 */
[----:B------:R-:W2:Y:S04]  /*0260*/  LDG.E R17, desc[UR4][R6.64+0x8] ;  /* 0x0000080406117981 */ /* 0x000ea8000c1e1900 */
[----:B--2---:R2:W-:Y:S04]  /*0270*/  REDG.E.ADD.F32.FTZ.RN.STRONG.GPU desc[UR4][R8.64+0x8], R17 ;  /* 0x00000811080079a6 */ /* 0x0045e8000c12f304 */
[----:B------:R-:W3:Y:S04]  /*0280*/  LDG.E R19, desc[UR4][R6.64+0xc] ;  /* 0x00000c0406137981 */ /* 0x000ee8000c1e1900 */
[----:B---3--:R3:W-:Y:S04]  /*0290*/  REDG.E.ADD.F32.FTZ.RN.STRONG.GPU desc[UR4][R8.64+0xc], R19 ;  /* 0x00000c13080079a6 */ /* 0x0087e8000c12f304 */
[----:B------:R-:W4:Y:S04]  /*02a0*/  LDG.E R21, desc[UR4][R6.64+0x10] ;  /* 0x0000100406157981 */ /* 0x000f28000c1e1900 */
[----:B----4-:R4:W-:Y:S04]  /*02b0*/  REDG.E.ADD.F32.FTZ.RN.STRONG.GPU desc[UR4][R8.64+0x10], R21 ;  /* 0x00001015080079a6 */ /* 0x0109e8000c12f304 */
[----:B------:R-:W5:Y:S04]  /*02c0*/  LDG.E R23, desc[UR4][R6.64+0x14] ;  /* 0x0000140406177981 */ /* 0x000f68000c1e1900 */
[----:B-----5:R5:W-:Y:S04]  /*02d0*/  REDG.E.ADD.F32.FTZ.RN.STRONG.GPU desc[UR4][R8.64+0x14], R23 ;  /* 0x00001417080079a6 */ /* 0x020be8000c12f304 */
[----:B0-----:R-:W2:Y:S04]  /*02e0*/  LDG.E R13, desc[UR4][R6.64+0x18] ;  /* 0x00001804060d7981 */ /* 0x001ea8000c1e1900 */
[----:B--2---:R0:W-:Y:S04]  /*02f0*/  REDG.E.ADD.F32.FTZ.RN.STRONG.GPU desc[UR4][R8.64+0x18], R13 ;  /* 0x0000180d080079a6 */ /* 0x0041e8000c12f304 */
[----:B-1----:R-:W2:Y:S04]  /*0300*/  LDG.E R15, desc[UR4][R6.64+0x1c] ;  /* 0x00001c04060f7981 */ /* 0x002ea8000c1e1900 */
[----:B--2---:R1:W-:Y:S04]  /*0310*/  REDG.E.ADD.F32.FTZ.RN.STRONG.GPU desc[UR4][R8.64+0x1c], R15 ;  /* 0x00001c0f080079a6 */ /* 0x0043e8000c12f304 */
[----:B------:R-:W2:Y:S04]  /*0320*/  LDG.E R17, desc[UR4][R6.64+0x20] ;  /* 0x0000200406117981 */ /* 0x000ea8000c1e1900 */
[----:B--2---:R2:W-:Y:S04]  /*0330*/  REDG.E.ADD.F32.FTZ.RN.STRONG.GPU desc[UR4][R8.64+0x20], R17 ;  /* 0x00002011080079a6 */ /* 0x0045e8000c12f304 */
[----:B---3--:R-:W3:Y:S04]  /*0340*/  LDG.E R19, desc[UR4][R6.64+0x24] ;  /* 0x0000240406137981 */ /* 0x008ee8000c1e1900 */
[----:B---3--:R3:W-:Y:S04]  /*0350*/  REDG.E.ADD.F32.FTZ.RN.STRONG.GPU desc[UR4][R8.64+0x24], R19 ;  /* 0x00002413080079a6 */ /* 0x0087e8000c12f304 */
[----:B----4-:R-:W4:Y:S04]  /*0360*/  LDG.E R21, desc[UR4][R6.64+0x28] ;  /* 0x0000280406157981 */ /* 0x010f28000c1e1900 */
[----:B----4-:R4:W-:Y:S04]  /*0370*/  REDG.E.ADD.F32.FTZ.RN.STRONG.GPU desc[UR4][R8.64+0x28], R21 ;  /* 0x00002815080079a6 */ /* 0x0109e8000c12f304 */
[----:B-----5:R-:W5:Y:S04]  /*0380*/  LDG.E R23, desc[UR4][R6.64+0x2c] ;  /* 0x00002c0406177981 */ /* 0x020f68000c1e1900 */
[----:B-----5:R4:W-:Y:S04]  /*0390*/  REDG.E.ADD.F32.FTZ.RN.STRONG.GPU desc[UR4][R8.64+0x2c], R23 ;  /* 0x00002c17080079a6 */ /* 0x0209e8000c12f304 */
[----:B0-----:R-:W5:Y:S04]  /*03a0*/  LDG.E R13, desc[UR4][R6.64+0x30] ;  /* 0x00003004060d7981 */ /* 0x001f68000c1e1900 */
[----:B-----5:R4:W-:Y:S04]  /*03b0*/  REDG.E.ADD.F32.FTZ.RN.STRONG.GPU desc[UR4][R8.64+0x30], R13 ;  /* 0x0000300d080079a6 */ /* 0x0209e8000c12f304 */
[----:B-1----:R-:W5:Y:S04]  /*03c0*/  LDG.E R15, desc[UR4][R6.64+0x34] ;  /* 0x00003404060f7981 */ /* 0x002f68000c1e1900 */
[----:B-----5:R4:W-:Y:S04]  /*03d0*/  REDG.E.ADD.F32.FTZ.RN.STRONG.GPU desc[UR4][R8.64+0x34], R15 ;  /* 0x0000340f080079a6 */ /* 0x0209e8000c12f304 */
[----:B--2---:R-:W2:Y:S01]  /*03e0*/  LDG.E R17, desc[UR4][R6.64+0x38] ;  /* 0x0000380406117981 */ /* 0x004ea2000c1e1900 */
[----:B------:R-:W-:-:S05]  /*03f0*/  VIADD R11, R11, 0x10 ;  /* 0x000000100b0b7836 */ /* 0x000fca0000000000 */
[----:B------:R-:W-:Y:S01]  /*0400*/  ISETP.NE.AND P1, PT, R11, RZ, PT ;  /* 0x000000ff0b00720c */ /* 0x000fe20003f25270 */
[----:B--2---:R4:W-:Y:S04]  /*0410*/  REDG.E.ADD.F32.FTZ.RN.STRONG.GPU desc[UR4][R8.64+0x38], R17 ;  /* 0x00003811080079a6 */ /* 0x0049e8000c12f304 */
[----:B---3--:R-:W2:Y:S01]  /*0420*/  LDG.E R19, desc[UR4][R6.64+0x3c] ;  /* 0x00003c0406137981 */ /* 0x008ea2000c1e1900 */
[----:B------:R-:W-:Y:S01]  /*0430*/  IADD3 R5, PT, PT, R5, 0x10, RZ ;  /* 0x0000001005057810 */ /* 0x000fe20007ffe0ff */
[----:B------:R-:W-:Y:S02]  /*0440*/  VIADD R10, R10, 0x10 ;  /* 0x000000100a0a7836 */ /* 0x000fe40000000000 */
[----:B--2---:R4:W-:Y:S04]  /*0450*/  REDG.E.ADD.F32.FTZ.RN.STRONG.GPU desc[UR4][R8.64+0x3c], R19 ;  /* 0x00003c13080079a6 */ /* 0x0049e8000c12f304 */
[----:B------:R-:W-:Y:S05]  /*0460*/  @P1 BRA `(.L_x_15) ;  /* 0xfffffffc005c1947 */ /* 0x000fea000383ffff */
.L_x_14:
[----:B------:R-:W-:Y:S05]  /*0470*/  @!P0 EXIT ;  /* 0x000000000000894d */ /* 0x000fea0003800000 */
[----:B------:R-:W-:Y:S02]  /*0480*/  ISETP.GE.U32.AND P0, PT, R12, 0x8, PT ;  /* 0x000000080c00780c */ /* 0x000fe40003f06070 */
[----:B------:R-:W-:-:S04]  /*0490*/  LOP3.LUT R14, R4, 0x7, RZ, 0xc0, !PT ;  /* 0x00000007040e7812 */ /* 0x000fc800078ec0ff */
[----:B------:R-:W-:-:S07]  /*04a0*/  ISETP.NE.AND P1, PT, R14, RZ, PT ;  /* 0x000000ff0e00720c */ /* 0x000fce0003f25270 */
[----:B------:R-:W-:Y:S06]  /*04b0*/  @!P0 BRA `(.L_x_16) ;  /* 0x00000000005c8947 */ /* 0x000fec0003800000 */
[----:B------:R-:W0:Y:S01]  /*04c0*/  LDC.64 R6, c[0x0][0x380] ;  /* 0x0000e000ff067b82 */ /* 0x000e220000000a00 */
[----:B------:R-:W-:-:S07]  /*04d0*/  IADD3 R5, PT, PT, R0, R3, RZ ;  /* 0x0000000300057210 */ /* 0x000fce0007ffe0ff */
[----:B----4-:R-:W1:Y:S01]  /*04e0*/  LDC.64 R8, c[0x0][0x390] ;  /* 0x0000e400ff087b82 */ /* 0x010e620000000a00 */
[----:B0-----:R-:W-:-:S05]  /*04f0*/  IMAD.WIDE R6, R5, 0x4, R6 ;  /* 0x0000000405067825 */ /* 0x001fca00078e0206 */
[----:B------:R-:W2:Y:S01]  /*0500*/  LDG.E R11, desc[UR4][R6.64] ;  /* 0x00000004060b7981 */ /* 0x000ea2000c1e1900 */
[----:B------:R-:W-:-:S04]  /*0510*/  IMAD.IADD R5, R2, 0x1, R3 ;  /* 0x0000000102057824 */ /* 0x000fc800078e0203 */
        /* <DEDUP_REMOVED lines=8> */
[----:B------:R-:W3:Y:S04]  /*05a0*/  LDG.E R17, desc[UR4][R6.64+0x10] ;  /* 0x0000100406117981 */ /* 0x000ee8000c1e1900 */
[----:B---3--:R2:W-:Y:S04]  /*05b0*/  REDG.E.ADD.F32.FTZ.RN.STRONG.GPU desc[UR4][R8.64+0x10], R17 ;  /* 0x00001011080079a6 */ /* 0x0085e8000c12f304 */
[----:B------:R-:W3:Y:S04]  /*05c0*/  LDG.E R19, desc[UR4][R6.64+0x14] ;  /* 0x0000140406137981 */ /* 0x000ee8000c1e1900 */
[----:B---3--:R2:W-:Y:S04]  /*05d0*/  REDG.E.ADD.F32.FTZ.RN.STRONG.GPU desc[UR4][R8.64+0x14], R19 ;  /* 0x00001413080079a6 */ /* 0x0085e8000c12f304 */
[----:B0-----:R-:W3:Y:S04]  /*05e0*/  LDG.E R11, desc[UR4][R6.64+0x18] ;  /* 0x00001804060b7981 */ /* 0x001ee8000c1e1900 */
[----:B---3--:R2:W-:Y:S04]  /*05f0*/  REDG.E.ADD.F32.FTZ.RN.STRONG.GPU desc[UR4][R8.64+0x18], R11 ;  /* 0x0000180b080079a6 */ /* 0x0085e8000c12f304 */
[----:B-1----:R-:W3:Y:S01]  /*0600*/  LDG.E R5, desc[UR4][R6.64+0x1c] ;  /* 0x00001c0406057981 */ /* 0x002ee2000c1e1900 */
[----:B------:R-:W-:-:S03]  /*0610*/  IADD3 R3, PT, PT, R3, 0x8, RZ ;  /* 0x0000000803037810 */ /* 0x000fc60007ffe0ff */
[----:B---3--:R2:W-:Y:S04]  /*0620*/  REDG.E.ADD.F32.FTZ.RN.STRONG.GPU desc[UR4][R8.64+0x1c], R5 ;  /* 0x00001c05080079a6 */ /* 0x0085e8000c12f304 */
.L_x_16:
[----:B------:R-:W-:Y:S05]  /*0630*/  @!P1 EXIT ;  /* 0x000000000000994d */ /* 0x000fea0003800000 */
[----:B------:R-:W-:Y:S02]  /*0640*/  ISETP.GE.U32.AND P0, PT, R14, 0x4, PT ;  /* 0x000000040e00780c */ /* 0x000fe40003f06070 */
[----:B------:R-:W-:-:S04]  /*0650*/  LOP3.LUT R10, R4, 0x3, RZ, 0xc0, !PT ;  /* 0x00000003040a7812 */ /* 0x000fc800078ec0ff */
[----:B------:R-:W-:-:S07]  /*0660*/  ISETP.NE.AND P1, PT, R10, RZ, PT ;  /* 0x000000ff0a00720c */ /* 0x000fce0003f25270 */
[----:B------:R-:W-:Y:S06]  /*0670*/  @!P0 BRA `(.L_x_17) ;  /* 0x00000000003c8947 */ /* 0x000fec0003800000 */
[----:B--2---:R-:W0:Y:S01]  /*0680*/  LDC.64 R4, c[0x0][0x380] ;  /* 0x0000e000ff047b82 */ /* 0x004e220000000a00 */
[----:B------:R-:W-:-:S04]  /*0690*/  IMAD.IADD R7, R0, 0x1, R3 ;  /* 0x0000000100077824 */ /* 0x000fc800078e0203 */
[----:B0-----:R-:W-:-:S03]  /*06a0*/  IMAD.WIDE R6, R7, 0x4, R4 ;  /* 0x0000000407067825 */ /* 0x001fc600078e0204 */
[----:B------:R-:W0:Y:S02]  /*06b0*/  LDC.64 R4, c[0x0][0x390] ;  /* 0x0000e400ff047b82 */ /* 0x000e240000000a00 */
[----:B----4-:R-:W2:Y:S01]  /*06c0*/  LDG.E R9, desc[UR4][R6.64] ;  /* 0x0000000406097981 */ /* 0x010ea2000c1e1900 */
[----:B------:R-:W-:-:S05]  /*06d0*/  IADD3 R11, PT, PT, R2, R3, RZ ;  /* 0x00000003020b7210 */ /* 0x000fca0007ffe0ff */
[----:B0-----:R-:W-:-:S05]  /*06e0*/  IMAD.WIDE R4, R11, 0x4, R4 ;  /* 0x000000040b047825 */ /* 0x001fca00078e0204 */
[----:B--2---:R0:W-:Y:S04]  /*06f0*/  REDG.E.ADD.F32.FTZ.RN.STRONG.GPU desc[UR4][R4.64], R9 ;  /* 0x00000009040079a6 */ /* 0x0041e8000c12f304 */
[----:B------:R-:W2:Y:S04]  /*0700*/  LDG.E R11, desc[UR4][R6.64+0x4] ;  /* 0x00000404060b7981 */ /* 0x000ea8000c1e1900 */
[----:B--2---:R0:W-:Y:S04]  /*0710*/  REDG.E.ADD.F32.FTZ.RN.STRONG.GPU desc[UR4][R4.64+0x4], R11 ;  /* 0x0000040b040079a6 */ /* 0x0041e8000c12f304 */
[----:B------:R-:W2:Y:S04]  /*0720*/  LDG.E R13, desc[UR4][R6.64+0x8] ;  /* 0x00000804060d7981 */ /* 0x000ea8000c1e1900 */
[----:B--2---:R0:W-:Y:S04]  /*0730*/  REDG.E.ADD.F32.FTZ.RN.STRONG.GPU desc[UR4][R4.64+0x8], R13 ;  /* 0x0000080d040079a6 */ /* 0x0041e8000c12f304 */
[----:B------:R-:W2:Y:S01]  /*0740*/  LDG.E R15, desc[UR4][R6.64+0xc] ;  /* 0x00000c04060f7981 */ /* 0x000ea2000c1e1900 */
[----:B------:R-:W-:-:S03]  /*0750*/  VIADD R3, R3, 0x4 ;  /* 0x0000000403037836 */ /* 0x000fc60000000000 */
[----:B--2---:R0:W-:Y:S04]  /*0760*/  REDG.E.ADD.F32.FTZ.RN.STRONG.GPU desc[UR4][R4.64+0xc], R15 ;  /* 0x00000c0f040079a6 */ /* 0x0041e8000c12f304 */
.L_x_17:
[----:B------:R-:W-:Y:S05]  /*0770*/  @!P1 EXIT ;  /* 0x000000000000994d */ /* 0x000fea0003800000 */
[----:B0-2-4-:R-:W0:Y:S01]  /*0780*/  LDC.64 R8, c[0x0][0x390] ;  /* 0x0000e400ff087b82 */ /* 0x015e220000000a00 */
[----:B------:R-:W-:Y:S01]  /*0790*/  IADD3 R11, PT, PT, R0, R3, RZ ;  /* 0x00000003000b7210 */ /* 0x000fe20007ffe0ff */
[----:B------:R-:W-:Y:S01]  /*07a0*/  IMAD.IADD R13, R2, 0x1, R3 ;  /* 0x00000001020d7824 */ /* 0x000fe200078e0203 */
[----:B------:R-:W-:-:S05]  /*07b0*/  IADD3 R10, PT, PT, -R10, RZ, RZ ;  /* 0x000000ff0a0a7210 */ /* 0x000fca0007ffe1ff */
[----:B------:R-:W1:Y:S02]  /*07c0*/  LDC.64 R6, c[0x0][0x380] ;  /* 0x0000e000ff067b82 */ /* 0x000e640000000a00 */
.L_x_18:
[----:B-12---:R-:W-:-:S06]  /*07d0*/  IMAD.WIDE R2, R11, 0x4, R6 ;  /* 0x000000040b027825 */ /* 0x006fcc00078e0206 */
[----:B------:R-:W2:Y:S01]  /*07e0*/  LDG.E R3, desc[UR4][R2.64] ;  /* 0x0000000402037981 */ /* 0x000ea2000c1e1900 */
[----:B------:R-:W-:Y:S02]  /*07f0*/  VIADD R10, R10, 0x1 ;  /* 0x000000010a0a7836 */ /* 0x000fe40000000000 */
[----:B0-----:R-:W-:-:S03]  /*0800*/  IMAD.WIDE R4, R13, 0x4, R8 ;  /* 0x000000040d047825 */ /* 0x001fc600078e0208 */
[----:B------:R-:W-:Y:S01]  /*0810*/  ISETP.NE.AND P0, PT, R10, RZ, PT ;  /* 0x000000ff0a00720c */ /* 0x000fe20003f05270 */
[----:B------:R-:W-:Y:S01]  /*0820*/  VIADD R13, R13, 0x1 ;  /* 0x000000010d0d7836 */ /* 0x000fe20000000000 */
[----:B------:R-:W-:Y:S01]  /*0830*/  IADD3 R11, PT, PT, R11, 0x1, RZ ;  /* 0x000000010b0b7810 */ /* 0x000fe20007ffe0ff */
[----:B--2---:R2:W-:Y:S10]  /*0840*/  REDG.E.ADD.F32.FTZ.RN.STRONG.GPU desc[UR4][R4.64], R3 ;  /* 0x00000003040079a6 */ /* 0x0045f4000c12f304 */
[----:B------:R-:W-:Y:S05]  /*0850*/  @P0 BRA `(.L_x_18) ;  /* 0xfffffffc00dc0947 */ /* 0x000fea000383ffff */
[----:B------:R-:W-:Y:S05]  /*0860*/  EXIT ;  /* 0x000000000000794d */ /* 0x000fea0003800000 */
.L_x_19:
        /* <DEDUP_REMOVED lines=9> */
.L_x_41:


//--------------------- .text._Z18reset_accumulatorsPfPiii --------------------------
	.section	.text._Z18reset_accumulatorsPfPiii,"ax",@progbits
	.align	128
        .global         _Z18reset_accumulatorsPfPiii
        .type           _Z18reset_accumulatorsPfPiii,@function
        .size           _Z18reset_accumulatorsPfPiii,(.L_x_42 - _Z18reset_accumulatorsPfPiii)
        .other          _Z18reset_accumulatorsPfPiii,@"STO_CUDA_ENTRY STV_DEFAULT"
_Z18reset_accumulatorsPfPiii:
.text._Z18reset_accumulatorsPfPiii:
[----:B------:R-:W-:Y:S01]  /*0000*/  LDC R1, c[0x0][0x37c] ;  /* 0x0000df00ff017b82 */ /* 0x000fe20000000800 */
[----:B------:R-:W0:Y:S07]  /*0010*/  S2R R0, SR_TID.X ;  /* 0x0000000000007919 */ /* 0x000e2e0000002100 */
[----:B------:R-:W0:Y:S01]  /*0020*/  S2UR UR4, SR_CTAID.X ;  /* 0x00000000000479c3 */ /* 0x000e220000002500 */
[----:B------:R-:W1:Y:S01]  /*0030*/  LDCU UR5, c[0x0][0x390] ;  /* 0x00007200ff0577ac */ /* 0x000e620008000800 */
[----:B------:R-:W2:Y:S06]  /*0040*/  LDCU UR6, c[0x0][0x394] ;  /* 0x00007280ff0677ac */ /* 0x000eac0008000800 */
[----:B------:R-:W0:Y:S02]  /*0050*/  LDC R5, c[0x0][0x360] ;  /* 0x0000d800ff057b82 */ /* 0x000e240000000800 */
[----:B0-----:R-:W-:-:S05]  /*0060*/  IMAD R5, R5, UR4, R0 ;  /* 0x0000000405057c24 */ /* 0x001fca000f8e0200 */
[C---:B-1----:R-:W-:Y:S01]  /*0070*/  ISETP.GE.AND P0, PT, R5.reuse, UR5, PT ;  /* 0x0000000505007c0c */ /* 0x042fe2000bf06270 */
[----:B------:R-:W0:Y:S01]  /*0080*/  LDCU.64 UR4, c[0x0][0x358] ;  /* 0x00006b00ff0477ac */ /* 0x000e220008000a00 */
[----:B--2---:R-:W-:-:S11]  /*0090*/  ISETP.GE.AND P1, PT, R5, UR6, PT ;  /* 0x0000000605007c0c */ /* 0x004fd6000bf26270 */
[----:B------:R-:W1:Y:S02]  /*00a0*/  @!P0 LDC.64 R2, c[0x0][0x380] ;  /* 0x0000e000ff028b82 */ /* 0x000e640000000a00 */
[----:B-1----:R-:W-:-:S05]  /*00b0*/  @!P0 IMAD.WIDE R2, R5, 0x4, R2 ;  /* 0x0000000405028825 */ /* 0x002fca00078e0202 */
[----:B0-----:R0:W-:Y:S01]  /*00c0*/  @!P0 STG.E desc[UR4][R2.64], RZ ;  /* 0x000000ff02008986 */ /* 0x0011e2000c101904 */
[----:B------:R-:W-:Y:S05]  /*00d0*/  @P1 EXIT ;  /* 0x000000000000194d */ /* 0x000fea0003800000 */
[----:B0-----:R-:W0:Y:S02]  /*00e0*/  LDC.64 R2, c[0x0][0x388] ;  /* 0x0000e200ff027b82 */ /* 0x001e240000000a00 */
[----:B0-----:R-:W-:-:S05]  /*00f0*/  IMAD.WIDE R2, R5, 0x4, R2 ;  /* 0x0000000405027825 */ /* 0x001fca00078e0202 */
[----:B------:R-:W-:Y:S01]  /*0100*/  STG.E desc[UR4][R2.64], RZ ;  /* 0x000000ff02007986 */ /* 0x000fe2000c101904 */
[----:B------:R-:W-:Y:S05]  /*0110*/  EXIT ;  /* 0x000000000000794d */ /* 0x000fea0003800000 */
.L_x_20:
        /* <DEDUP_REMOVED lines=14> */
.L_x_42:


//--------------------- .text._Z15assign_clustersPfS_PiS0_iii --------------------------
	.section	.text._Z15assign_clustersPfS_PiS0_iii,"ax",@progbits
	.align	128
        .global         _Z15assign_clustersPfS_PiS0_iii
        .type           _Z15assign_clustersPfS_PiS0_iii,@function
        .size           _Z15assign_clustersPfS_PiS0_iii,(.L_x_43 - _Z15assign_clustersPfS_PiS0_iii)
        .other          _Z15assign_clustersPfS_PiS0_iii,@"STO_CUDA_ENTRY STV_DEFAULT"
_Z15assign_clustersPfS_PiS0_iii:
.text._Z15assign_clustersPfS_PiS0_iii:
[----:B------:R-:W-:Y:S01]  /*0000*/  LDC R1, c[0x0][0x37c] ;  /* 0x0000df00ff017b82 */ /* 0x000fe20000000800 */
[----:B------:R-:W0:Y:S07]  /*0010*/  S2R R7, SR_TID.X ;  /* 0x0000000000077919 */ /* 0x000e2e0000002100 */
[----:B------:R-:W1:Y:S01]  /*0020*/  LDC R11, c[0x0][0x3a4] ;  /* 0x0000e900ff0b7b82 */ /* 0x000e620000000800 */
[----:B------:R-:W1:Y:S01]  /*0030*/  LDCU UR10, c[0x0][0x3a8] ;  /* 0x00007500ff0a77ac */ /* 0x000e620008000800 */
[----:B------:R-:W-:Y:S01]  /*0040*/  BSSY.RECONVERGENT B0, `(.L_x_21) ;  /* 0x0000013000007945 */ /* 0x000fe20003800200 */
[----:B------:R-:W2:Y:S05]  /*0050*/  LDCU.64 UR8, c[0x0][0x358] ;  /* 0x00006b00ff0877ac */ /* 0x000eaa0008000a00 */
[----:B------:R-:W3:Y:S08]  /*0060*/  S2UR UR4, SR_CTAID.X ;  /* 0x00000000000479c3 */ /* 0x000ef00000002500 */
[----:B------:R-:W3:Y:S01]  /*0070*/  LDC R10, c[0x0][0x360] ;  /* 0x0000d800ff0a7b82 */ /* 0x000ee20000000800 */
[----:B-1----:R-:W-:-:S05]  /*0080*/  IMAD R6, R11, UR10, RZ ;  /* 0x0000000a0b067c24 */ /* 0x002fca000f8e02ff */
[----:B0-----:R-:W-:Y:S01]  /*0090*/  ISETP.GE.AND P0, PT, R7, R6, PT ;  /* 0x000000060700720c */ /* 0x001fe20003f06270 */
[----:B---3--:R-:W-:-:S12]  /*00a0*/  IMAD R0, R10, UR4, R7 ;  /* 0x000000040a007c24 */ /* 0x008fd8000f8e0207 */
[----:B--2---:R-:W-:Y:S05]  /*00b0*/  @P0 BRA `(.L_x_22) ;  /* 0x00000000002c0947 */ /* 0x004fea0003800000 */
[----:B------:R-:W0:Y:S01]  /*00c0*/  S2R R3, SR_CgaCtaId ;  /* 0x0000000000037919 */ /* 0x000e220000008800 */
[----:B------:R-:W1:Y:S01]  /*00d0*/  LDC.64 R4, c[0x0][0x388] ;  /* 0x0000e200ff047b82 */ /* 0x000e620000000a00 */
[----:B------:R-:W-:-:S04]  /*00e0*/  MOV R2, 0x400 ;  /* 0x0000040000027802 */ /* 0x000fc80000000f00 */
[----:B0-----:R-:W-:-:S07]  /*00f0*/  LEA R8, R3, R2, 0x18 ;  /* 0x0000000203087211 */ /* 0x001fce00078ec0ff */
.L_x_23:
[----:B01----:R-:W-:-:S06]  /*0100*/  IMAD.WIDE R2, R7, 0x4, R4 ;  /* 0x0000000407027825 */ /* 0x003fcc00078e0204 */
[----:B------:R-:W2:Y:S01]  /*0110*/  LDG.E R2, desc[UR8][R2.64] ;  /* 0x0000000802027981 */ /* 0x000ea2000c1e1900 */
[----:B------:R-:W-:Y:S02]  /*0120*/  LEA R9, R7, R8, 0x2 ;  /* 0x0000000807097211 */ /* 0x000fe400078e10ff */
[----:B------:R-:W-:-:S04]  /*0130*/  IADD3 R7, PT, PT, R10, R7, RZ ;  /* 0x000000070a077210 */ /* 0x000fc80007ffe0ff */
[----:B------:R-:W-:Y:S01]  /*0140*/  ISETP.GE.AND P0, PT, R7, R6, PT ;  /* 0x000000060700720c */ /* 0x000fe20003f06270 */
[----:B--2---:R0:W-:-:S12]  /*0150*/  STS [R9], R2 ;  /* 0x0000000209007388 */ /* 0x0041d80000000800 */
[----:B------:R-:W-:Y:S05]  /*0160*/  @!P0 BRA `(.L_x_23) ;  /* 0xfffffffc00e48947 */ /* 0x000fea000383ffff */
.L_x_22:
[----:B------:R-:W-:Y:S05]  /*0170*/  BSYNC.RECONVERGENT B0 ;  /* 0x0000000000007941 */ /* 0x000fea0003800200 */
.L_x_21:
[----:B------:R-:W1:Y:S01]  /*0180*/  LDCU UR4, c[0x0][0x3a0] ;  /* 0x00007400ff0477ac */ /* 0x000e620008000800 */
[----:B------:R-:W-:Y:S01]  /*0190*/  BAR.SYNC.DEFER_BLOCKING 0x0 ;  /* 0x0000000000007b1d */ /* 0x000fe20000010000 */
[----:B-1----:R-:W-:-:S13]  /*01a0*/  ISETP.GE.AND P0, PT, R0, UR4, PT ;  /* 0x0000000400007c0c */ /* 0x002fda000bf06270 */
[----:B------:R-:W-:Y:S05]  /*01b0*/  @P0 EXIT ;  /* 0x000000000000094d */ /* 0x000fea0003800000 */
[----:B------:R-:W-:Y:S01]  /*01c0*/  UISETP.GE.AND UP0, UPT, UR10, 0x1, UPT ;  /* 0x000000010a00788c */ /* 0x000fe2000bf06270 */
[----:B------:R-:W-:-:S08]  /*01d0*/  IMAD.MOV.U32 R4, RZ, RZ, 0x1 ;  /* 0x00000001ff047424 */ /* 0x000fd000078e00ff */
[----:B------:R-:W-:Y:S05]  /*01e0*/  BRA.U !UP0, `(.L_x_24) ;  /* 0x0000001108447547 */ /* 0x000fea000b800000 */
[----:B------:R-:W-:-:S13]  /*01f0*/  ISETP.GE.AND P0, PT, R11, 0x1, PT ;  /* 0x000000010b00780c */ /* 0x000fda0003f06270 */
[----:B------:R-:W-:Y:S05]  /*0200*/  @!P0 BRA `(.L_x_25) ;  /* 0x0000000c00408947 */ /* 0x000fea0003800000 */
[----:B------:R-:W1:Y:S01]  /*0210*/  LDCU.64 UR4, c[0x0][0x380] ;  /* 0x00007000ff0477ac */ /* 0x000e620008000a00 */
[C---:B------:R-:W-:Y:S01]  /*0220*/  LOP3.LUT R21, R11.reuse, 0x7, RZ, 0xc0, !PT ;  /* 0x000000070b157812 */ /* 0x040fe200078ec0ff */
[----:B------:R-:W-:Y:S01]  /*0230*/  HFMA2 R4, -RZ, RZ, 0, 5.9604644775390625e-08 ;  /* 0x00000001ff047431 */ /* 0x000fe200000001ff */
[----:B------:R-:W-:Y:S01]  /*0240*/  LOP3.LUT R6, R11, 0x7ffffff0, RZ, 0xc0, !PT ;  /* 0x7ffffff00b067812 */ /* 0x000fe200078ec0ff */
[----:B------:R-:W-:Y:S01]  /*0250*/  IMAD R5, R0, R11, RZ ;  /* 0x0000000b00057224 */ /* 0x000fe200078e02ff */
[----:B0-----:R-:W-:Y:S01]  /*0260*/  IADD3 R2, PT, PT, R21, -0x1, RZ ;  /* 0xffffffff15027810 */ /* 0x001fe20007ffe0ff */
[----:B------:R-:W-:Y:S01]  /*0270*/  IMAD.MOV.U32 R8, RZ, RZ, 0x7f7fffff ;  /* 0x7f7fffffff087424 */ /* 0x000fe200078e00ff */
[C---:B------:R-:W-:Y:S01]  /*0280*/  LOP3.LUT R22, R11.reuse, 0xf, RZ, 0xc0, !PT ;  /* 0x0000000f0b167812 */ /* 0x040fe200078ec0ff */
[----:B------:R-:W-:Y:S01]  /*0290*/  IMAD.MOV R9, RZ, RZ, -R6 ;  /* 0x000000ffff097224 */ /* 0x000fe200078e0a06 */
[----:B------:R-:W-:Y:S02]  /*02a0*/  ISETP.GE.U32.AND P0, PT, R2, 0x3, PT ;  /* 0x000000030200780c */ /* 0x000fe40003f06070 */
[----:B------:R-:W-:-:S02]  /*02b0*/  LOP3.LUT R23, R11, 0x3, RZ, 0xc0, !PT ;  /* 0x000000030b177812 */ /* 0x000fc400078ec0ff */
[----:B------:R-:W-:Y:S02]  /*02c0*/  SHF.L.U32 R7, R11, 0x2, RZ ;  /* 0x000000020b077819 */ /* 0x000fe400000006ff */
[----:B------:R-:W-:Y:S01]  /*02d0*/  MOV R10, RZ ;  /* 0x000000ff000a7202 */ /* 0x000fe20000000f00 */
[----:B-1----:R-:W-:-:S04]  /*02e0*/  UIADD3 UR4, UP0, UPT, UR4, 0x20, URZ ;  /* 0x0000002004047890 */ /* 0x002fc8000ff1e0ff */
[----:B------:R-:W-:-:S12]  /*02f0*/  UIADD3.X UR5, UPT, UPT, URZ, UR5, URZ, UP0, !UPT ;  /* 0x00000005ff057290 */ /* 0x000fd800087fe4ff */
.L_x_31:
[----:B------:R-:W0:Y:S01]  /*0300*/  LDCU UR11, c[0x0][0x3a4] ;  /* 0x00007480ff0b77ac */ /* 0x000e220008000800 */
[----:B------:R-:W-:Y:S02]  /*0310*/  MOV R15, RZ ;  /* 0x000000ff000f7202 */ /* 0x000fe40000000f00 */
[----:B------:R-:W-:Y:S01]  /*0320*/  MOV R11, RZ ;  /* 0x000000ff000b7202 */ /* 0x000fe20000000f00 */
[----:B0-----:R-:W-:-:S09]  /*0330*/  UISETP.GE.U32.AND UP0, UPT, UR11, 0x10, UPT ;  /* 0x000000100b00788c */ /* 0x001fd2000bf06070 */
[----:B------:R-:W-:Y:S05]  /*0340*/  BRA.U !UP0, `(.L_x_26) ;  /* 0x0000000508447547 */ /* 0x000fea000b800000 */
[----:B------:R-:W0:Y:S01]  /*0350*/  S2UR UR7, SR_CgaCtaId ;  /* 0x00000000000779c3 */ /* 0x000e220000008800 */
[----:B------:R-:W-:Y:S01]  /*0360*/  UMOV UR6, 0x400 ;  /* 0x0000040000067882 */ /* 0x000fe20000000000 */
[----:B------:R-:W-:Y:S01]  /*0370*/  IMAD.MOV.U32 R15, RZ, RZ, RZ ;  /* 0x000000ffff0f7224 */ /* 0x000fe200078e00ff */
[----:B------:R-:W-:Y:S02]  /*0380*/  MOV R13, R5 ;  /* 0x00000005000d7202 */ /* 0x000fe40000000f00 */
[----:B------:R-:W-:Y:S01]  /*0390*/  MOV R11, R9 ;  /* 0x00000009000b7202 */ /* 0x000fe20000000f00 */
[----:B0-----:R-:W-:-:S06]  /*03a0*/  ULEA UR6, UR7, UR6, 0x18 ;  /* 0x0000000607067291 */ /* 0x001fcc000f8ec0ff */
[----:B------:R-:W-:-:S04]  /*03b0*/  IMAD R12, R7, R10, UR6 ;  /* 0x00000006070c7e24 */ /* 0x000fc8000f8e020a */
[----:B------:R-:W-:-:S07]  /*03c0*/  VIADD R12, R12, 0x20 ;  /* 0x000000200c0c7836 */ /* 0x000fce0000000000 */
.L_x_27:
[----:B------:R-:W-:Y:S01]  /*03d0*/  MOV R2, UR4 ;  /* 0x0000000400027c02 */ /* 0x000fe20008000f00 */
[----:B------:R-:W0:Y:S01]  /*03e0*/  LDS R27, [R12+-0x20] ;  /* 0xffffe0000c1b7984 */ /* 0x000e220000000800 */
[----:B------:R-:W-:-:S03]  /*03f0*/  MOV R3, UR5 ;  /* 0x0000000500037c02 */ /* 0x000fc60008000f00 */
[----:B------:R-:W1:Y:S01]  /*0400*/  LDS R20, [R12+-0x1c] ;  /* 0xffffe4000c147984 */ /* 0x000e620000000800 */
[----:B------:R-:W-:-:S03]  /*0410*/  IMAD.WIDE R2, R13, 0x4, R2 ;  /* 0x000000040d027825 */ /* 0x000fc600078e0202 */
[----:B------:R-:W2:Y:S04]  /*0420*/  LDS R26, [R12+-0x18] ;  /* 0xffffe8000c1a7984 */ /* 0x000ea80000000800 */
[----:B------:R-:W0:Y:S04]  /*0430*/  LDG.E R24, desc[UR8][R2.64+-0x20] ;  /* 0xffffe00802187981 */ /* 0x000e28000c1e1900 */
[----:B------:R-:W1:Y:S04]  /*0440*/  LDG.E R25, desc[UR8][R2.64+-0x1c] ;  /* 0xffffe40802197981 */ /* 0x000e68000c1e1900 */
[----:B------:R-:W2:Y:S04]  /*0450*/  LDG.E R17, desc[UR8][R2.64+-0x18] ;  /* 0xffffe80802117981 */ /* 0x000ea8000c1e1900 */
[----:B------:R-:W3:Y:S04]  /*0460*/  LDG.E R19, desc[UR8][R2.64+-0x14] ;  /* 0xffffec0802137981 */ /* 0x000ee8000c1e1900 */
[----:B------:R-:W4:Y:S04]  /*0470*/  LDG.E R18, desc[UR8][R2.64+-0x10] ;  /* 0xfffff00802127981 */ /* 0x000f28000c1e1900 */
[----:B------:R-:W5:Y:S04]  /*0480*/  LDG.E R16, desc[UR8][R2.64+-0xc] ;  /* 0xfffff40802107981 */ /* 0x000f68000c1e1900 */
[----:B------:R-:W5:Y:S04]  /*0490*/  LDG.E R14, desc[UR8][R2.64+-0x8] ;  /* 0xfffff808020e7981 */ /* 0x000f68000c1e1900 */
[----:B------:R-:W-:Y:S01]  /*04a0*/  LDS R28, [R12] ;  /* 0x000000000c1c7984 */ /* 0x000fe20000000800 */
[----:B0-----:R-:W-:-:S04]  /*04b0*/  FADD R24, R24, -R27 ;  /* 0x8000001b18187221 */ /* 0x001fc80000000000 */
[----:B------:R-:W-:Y:S02]  /*04c0*/  FFMA R24, R24, R24, R15 ;  /* 0x0000001818187223 */ /* 0x000fe4000000000f */
[----:B------:R-:W5:Y:S01]  /*04d0*/  LDG.E R15, desc[UR8][R2.64+-0x4] ;  /* 0xfffffc08020f7981 */ /* 0x000f62000c1e1900 */
[----:B-1----:R-:W-:Y:S01]  /*04e0*/  FADD R25, R25, -R20 ;  /* 0x8000001419197221 */ /* 0x002fe20000000000 */
[----:B--2---:R-:W-:Y:S02]  /*04f0*/  FADD R27, R17, -R26 ;  /* 0x8000001a111b7221 */ /* 0x004fe40000000000 */
[----:B------:R-:W3:Y:S01]  /*0500*/  LDS R20, [R12+-0x14] ;  /* 0xffffec000c147984 */ /* 0x000ee20000000800 */
[----:B------:R-:W-:-:S03]  /*0510*/  FFMA R24, R25, R25, R24 ;  /* 0x0000001919187223 */ /* 0x000fc60000000018 */
[----:B------:R-:W4:Y:S01]  /*0520*/  LDS R25, [R12+-0x10] ;  /* 0xfffff0000c197984 */ /* 0x000f220000000800 */
[----:B------:R-:W-:-:S03]  /*0530*/  FFMA R24, R27, R27, R24 ;  /* 0x0000001b1b187223 */ /* 0x000fc60000000018 */
[----:B------:R-:W2:Y:S04]  /*0540*/  LDG.E R17, desc[UR8][R2.64] ;  /* 0x0000000802117981 */ /* 0x000ea8000c1e1900 */
[----:B------:R-:W5:Y:S01]  /*0550*/  LDS R27, [R12+-0xc] ;  /* 0xfffff4000c1b7984 */ /* 0x000f620000000800 */
[----:B---3--:R-:W-:-:S03]  /*0560*/  FADD R29, R19, -R20 ;  /* 0x80000014131d7221 */ /* 0x008fc60000000000 */
[----:B------:R-:W3:Y:S01]  /*0570*/  LDG.E R19, desc[UR8][R2.64+0x4] ;  /* 0x0000040802137981 */ /* 0x000ee2000c1e1900 */
[----:B------:R-:W-:Y:S01]  /*0580*/  FFMA R24, R29, R29, R24 ;  /* 0x0000001d1d187223 */ /* 0x000fe20000000018 */
[----:B----4-:R-:W-:Y:S02]  /*0590*/  FADD R29, R18, -R25 ;  /* 0x80000019121d7221 */ /* 0x010fe40000000000 */
[----:B------:R-:W4:Y:S04]  /*05a0*/  LDG.E R20, desc[UR8][R2.64+0x8] ;  /* 0x0000080802147981 */ /* 0x000f28000c1e1900 */
[----:B------:R-:W0:Y:S01]  /*05b0*/  LDS R25, [R12+-0x8] ;  /* 0xfffff8000c197984 */ /* 0x000e220000000800 */
[----:B------:R-:W-:Y:S01]  /*05c0*/  FFMA R29, R29, R29, R24 ;  /* 0x0000001d1d1d7223 */ /* 0x000fe20000000018 */
[----:B-----5:R-:W-:-:S02]  /*05d0*/  FADD R16, R16, -R27 ;  /* 0x8000001b10107221 */ /* 0x020fc40000000000 */
[----:B------:R-:W5:Y:S04]  /*05e0*/  LDG.E R18, desc[UR8][R2.64+0xc] ;  /* 0x00000c0802127981 */ /* 0x000f68000c1e1900 */
[----:B------:R-:W5:Y:S01]  /*05f0*/  LDG.E R24, desc[UR8][R2.64+0x10] ;  /* 0x0000100802187981 */ /* 0x000f62000c1e1900 */
[----:B------:R-:W-:-:S03]  /*0600*/  FFMA R29, R16, R16, R29 ;  /* 0x00000010101d7223 */ /* 0x000fc6000000001d */
[----:B------:R-:W5:Y:S01]  /*0610*/  LDG.E R16, desc[UR8][R2.64+0x14] ;  /* 0x0000140802107981 */ /* 0x000f62000c1e1900 */
[----:B0-----:R-:W-:-:S03]  /*0620*/  FADD R26, R14, -R25 ;  /* 0x800000190e1a7221 */ /* 0x001fc60000000000 */
[----:B------:R-:W5:Y:S04]  /*0630*/  LDG.E R14, desc[UR8][R2.64+0x18] ;  /* 0x00001808020e7981 */ /* 0x000f68000c1e1900 */
[----:B------:R0:W5:Y:S01]  /*0640*/  LDG.E R25, desc[UR8][R2.64+0x1c] ;  /* 0x00001c0802197981 */ /* 0x000162000c1e1900 */
[----:B------:R-:W-:-:S03]  /*0650*/  FFMA R29, R26, R26, R29 ;  /* 0x0000001a1a1d7223 */ /* 0x000fc6000000001d */
[----:B------:R-:W1:Y:S04]  /*0660*/  LDS R26, [R12+-0x4] ;  /* 0xfffffc000c1a7984 */ /* 0x000e680000000800 */
[----:B0-----:R-:W-:Y:S04]  /*0670*/  LDS R3, [R12+0x10] ;  /* 0x000010000c037984 */ /* 0x001fe80000000800 */
[----:B------:R-:W-:Y:S01]  /*0680*/  LDS R2, [R12+0x1c] ;  /* 0x00001c000c027984 */ /* 0x000fe20000000800 */
[----:B------:R-:W-:-:S05]  /*0690*/  VIADD R11, R11, 0x10 ;  /* 0x000000100b0b7836 */ /* 0x000fca0000000000 */
[----:B------:R-:W-:Y:S02]  /*06a0*/  ISETP.NE.AND P1, PT, R11, RZ, PT ;  /* 0x000000ff0b00720c */ /* 0x000fe40003f25270 */
[----:B------:R-:W-:Y:S01]  /*06b0*/  IADD3 R13, PT, PT, R13, 0x10, RZ ;  /* 0x000000100d0d7810 */ /* 0x000fe20007ffe0ff */
[----:B-1----:R-:W-:Y:S02]  /*06c0*/  FADD R26, R15, -R26 ;  /* 0x8000001a0f1a7221 */ /* 0x002fe40000000000 */
[----:B------:R-:W-:Y:S02]  /*06d0*/  LDS R15, [R12+0x8] ;  /* 0x000008000c0f7984 */ /* 0x000fe40000000800 */
[----:B------:R-:W-:Y:S02]  /*06e0*/  FFMA R29, R26, R26, R29 ;  /* 0x0000001a1a1d7223 */ /* 0x000fe4000000001d */
[----:B------:R-:W3:Y:S01]  /*06f0*/  LDS R26, [R12+0x4] ;  /* 0x000004000c1a7984 */ /* 0x000ee20000000800 */
[----:B--2---:R-:W-:-:S03]  /*0700*/  FADD R28, R17, -R28 ;  /* 0x8000001c111c7221 */ /* 0x004fc60000000000 */
[----:B------:R-:W5:Y:S01]  /*0710*/  LDS R17, [R12+0xc] ;  /* 0x00000c000c117984 */ /* 0x000f620000000800 */
[----:B------:R-:W-:Y:S01]  /*0720*/  FFMA R29, R28, R28, R29 ;  /* 0x0000001c1c1d7223 */ /* 0x000fe2000000001d */
[----:B---3--:R-:W-:Y:S02]  /*0730*/  FADD R26, R19, -R26 ;  /* 0x8000001a131a7221 */ /* 0x008fe40000000000 */
[----:B------:R-:W0:Y:S01]  /*0740*/  LDS R19, [R12+0x14] ;  /* 0x000014000c137984 */ /* 0x000e220000000800 */
[----:B----4-:R-:W-:-:S03]  /*0750*/  FADD R20, R20, -R15 ;  /* 0x8000000f14147221 */ /* 0x010fc60000000000 */
[----:B------:R1:W2:Y:S01]  /*0760*/  LDS R15, [R12+0x18] ;  /* 0x000018000c0f7984 */ /* 0x0002a20000000800 */
[----:B------:R-:W-:-:S04]  /*0770*/  FFMA R29, R26, R26, R29 ;  /* 0x0000001a1a1d7223 */ /* 0x000fc8000000001d */
[----:B------:R-:W-:Y:S01]  /*0780*/  FFMA R29, R20, R20, R29 ;  /* 0x00000014141d7223 */ /* 0x000fe2000000001d */
[----:B-----5:R-:W-:-:S04]  /*0790*/  FADD R18, R18, -R17 ;  /* 0x8000001112127221 */ /* 0x020fc80000000000 */
[----:B------:R-:W-:Y:S01]  /*07a0*/  FFMA R29, R18, R18, R29 ;  /* 0x00000012121d7223 */ /* 0x000fe2000000001d */
[----:B------:R-:W-:-:S04]  /*07b0*/  FADD R24, R24, -R3 ;  /* 0x8000000318187221 */ /* 0x000fc80000000000 */
[----:B------:R-:W-:Y:S01]  /*07c0*/  FFMA R29, R24, R24, R29 ;  /* 0x00000018181d7223 */ /* 0x000fe2000000001d */
[----:B-1----:R-:W-:Y:S01]  /*07d0*/  IADD3 R12, PT, PT, R12, 0x40, RZ ;  /* 0x000000400c0c7810 */ /* 0x002fe20007ffe0ff */
[----:B0-----:R-:W-:-:S04]  /*07e0*/  FADD R16, R16, -R19 ;  /* 0x8000001310107221 */ /* 0x001fc80000000000 */
[----:B------:R-:W-:Y:S01]  /*07f0*/  FFMA R29, R16, R16, R29 ;  /* 0x00000010101d7223 */ /* 0x000fe2000000001d */
[----:B--2---:R-:W-:Y:S01]  /*0800*/  FADD R14, R14, -R15 ;  /* 0x8000000f0e0e7221 */ /* 0x004fe20000000000 */
[----:B------:R-:W-:-:S03]  /*0810*/  FADD R2, R25, -R2 ;  /* 0x8000000219027221 */ /* 0x000fc60000000000 */
[----:B------:R-:W-:-:S04]  /*0820*/  FFMA R29, R14, R14, R29 ;  /* 0x0000000e0e1d7223 */ /* 0x000fc8000000001d */
[----:B------:R-:W-:Y:S01]  /*0830*/  FFMA R15, R2, R2, R29 ;  /* 0x00000002020f7223 */ /* 0x000fe2000000001d */
[----:B------:R-:W-:Y:S06]  /*0840*/  @P1 BRA `(.L_x_27) ;  /* 0xfffffff800e01947 */ /* 0x000fec000383ffff */
[----:B------:R-:W-:-:S07]  /*0850*/  IMAD.MOV.U32 R11, RZ, RZ, R6 ;  /* 0x000000ffff0b7224 */ /* 0x000fce00078e0006 */
.L_x_26:
[----:B------:R-:W-:-:S13]  /*0860*/  ISETP.NE.AND P1, PT, R22, RZ, PT ;  /* 0x000000ff1600720c */ /* 0x000fda0003f25270 */
[----:B------:R-:W-:Y:S05]  /*0870*/  @!P1 BRA `(.L_x_28) ;  /* 0x0000000400849947 */ /* 0x000fea0003800000 */
[----:B------:R-:W-:Y:S02]  /*0880*/  IADD3 R2, PT, PT, R22, -0x1, RZ ;  /* 0xffffffff16027810 */ /* 0x000fe40007ffe0ff */
[----:B------:R-:W-:Y:S02]  /*0890*/  ISETP.NE.AND P2, PT, R21, RZ, PT ;  /* 0x000000ff1500720c */ /* 0x000fe40003f45270 */
[----:B------:R-:W-:-:S13]  /*08a0*/  ISETP.GE.U32.AND P1, PT, R2, 0x7, PT ;  /* 0x000000070200780c */ /* 0x000fda0003f26070 */
[----:B------:R-:W-:Y:S05]  /*08b0*/  @!P1 BRA `(.L_x_29) ;  /* 0x0000000000a49947 */ /* 0x000fea0003800000 */
[----:B------:R-:W0:Y:S01]  /*08c0*/  LDC.64 R2, c[0x0][0x380] ;  /* 0x0000e000ff027b82 */ /* 0x000e220000000a00 */
[----:B------:R-:W-:-:S05]  /*08d0*/  IADD3 R13, PT, PT, R5, R11, RZ ;  /* 0x0000000b050d7210 */ /* 0x000fca0007ffe0ff */
[----:B0-----:R-:W-:-:S05]  /*08e0*/  IMAD.WIDE R2, R13, 0x4, R2 ;  /* 0x000000040d027825 */ /* 0x001fca00078e0202 */
[----:B------:R-:W2:Y:S04]  /*08f0*/  LDG.E R25, desc[UR8][R2.64] ;  /* 0x0000000802197981 */ /* 0x000ea8000c1e1900 */
[----:B------:R-:W3:Y:S04]  /*0900*/  LDG.E R20, desc[UR8][R2.64+0x4] ;  /* 0x0000040802147981 */ /* 0x000ee8000c1e1900 */
[----:B------:R-:W4:Y:S04]  /*0910*/  LDG.E R12, desc[UR8][R2.64+0x8] ;  /* 0x00000808020c7981 */ /* 0x000f28000c1e1900 */
[----:B------:R-:W5:Y:S04]  /*0920*/  LDG.E R13, desc[UR8][R2.64+0xc] ;  /* 0x00000c08020d7981 */ /* 0x000f68000c1e1900 */
[----:B------:R-:W5:Y:S04]  /*0930*/  LDG.E R14, desc[UR8][R2.64+0x10] ;  /* 0x00001008020e7981 */ /* 0x000f68000c1e1900 */
[----:B------:R-:W5:Y:S04]  /*0940*/  LDG.E R16, desc[UR8][R2.64+0x14] ;  /* 0x0000140802107981 */ /* 0x000f68000c1e1900 */
[----:B------:R-:W5:Y:S04]  /*0950*/  LDG.E R17, desc[UR8][R2.64+0x18] ;  /* 0x0000180802117981 */ /* 0x000f68000c1e1900 */
[----:B------:R0:W5:Y:S01]  /*0960*/  LDG.E R18, desc[UR8][R2.64+0x1c] ;  /* 0x00001c0802127981 */ /* 0x000162000c1e1900 */
[----:B------:R-:W-:Y:S01]  /*0970*/  MOV R19, 0x400 ;  /* 0x0000040000137802 */ /* 0x000fe20000000f00 */
[----:B------:R-:W-:Y:S01]  /*0980*/  IMAD R24, R10, UR11, R11 ;  /* 0x0000000b0a187c24 */ /* 0x000fe2000f8e020b */
[----:B------:R-:W-:Y:S01]  /*0990*/  IADD3 R11, PT, PT, R11, 0x8, RZ ;  /* 0x000000080b0b7810 */ /* 0x000fe20007ffe0ff */
[----:B------:R-:W1:Y:S02]  /*09a0*/  S2R R26, SR_CgaCtaId ;  /* 0x00000000001a7919 */ /* 0x000e640000008800 */
[----:B-1----:R-:W-:-:S05]  /*09b0*/  LEA R19, R26, R19, 0x18 ;  /* 0x000000131a137211 */ /* 0x002fca00078ec0ff */
[----:B------:R-:W-:-:S05]  /*09c0*/  IMAD R24, R24, 0x4, R19 ;  /* 0x0000000418187824 */ /* 0x000fca00078e0213 */
[----:B------:R-:W2:Y:S04]  /*09d0*/  LDS R26, [R24] ;  /* 0x00000000181a7984 */ /* 0x000ea80000000800 */
[----:B------:R-:W3:Y:S04]  /*09e0*/  LDS R27, [R24+0x4] ;  /* 0x00000400181b7984 */ /* 0x000ee80000000800 */
[----:B------:R-:W4:Y:S04]  /*09f0*/  LDS R19, [R24+0x8] ;  /* 0x0000080018137984 */ /* 0x000f280000000800 */
[----:B0-----:R-:W5:Y:S04]  /*0a00*/  LDS R3, [R24+0x10] ;  /* 0x0000100018037984 */ /* 0x001f680000000800 */
[----:B------:R-:W0:Y:S01]  /*0a10*/  LDS R2, [R24+0x18] ;  /* 0x0000180018027984 */ /* 0x000e220000000800 */
[----:B--2---:R-:W-:-:S03]  /*0a20*/  FADD R28, R25, -R26 ;  /* 0x8000001a191c7221 */ /* 0x004fc60000000000 */
[----:B------:R-:W1:Y:S01]  /*0a30*/  LDS R26, [R24+0xc] ;  /* 0x00000c00181a7984 */ /* 0x000e620000000800 */
[----:B------:R-:W-:Y:S01]  /*0a40*/  FFMA R28, R28, R28, R15 ;  /* 0x0000001c1c1c7223 */ /* 0x000fe2000000000f */
[----:B---3--:R-:W-:Y:S02]  /*0a50*/  FADD R27, R20, -R27 ;  /* 0x8000001b141b7221 */ /* 0x008fe40000000000 */
[----:B------:R-:W2:Y:S01]  /*0a60*/  LDS R15, [R24+0x14] ;  /* 0x00001400180f7984 */ /* 0x000ea20000000800 */
[----:B----4-:R-:W-:Y:S01]  /*0a70*/  FADD R19, R12, -R19 ;  /* 0x800000130c137221 */ /* 0x010fe20000000000 */
[----:B------:R-:W-:Y:S02]  /*0a80*/  FFMA R28, R27, R27, R28 ;  /* 0x0000001b1b1c7223 */ /* 0x000fe4000000001c */
[----:B------:R-:W3:Y:S02]  /*0a90*/  LDS R25, [R24+0x1c] ;  /* 0x00001c0018197984 */ /* 0x000ee40000000800 */
[----:B------:R-:W-:Y:S01]  /*0aa0*/  FFMA R28, R19, R19, R28 ;  /* 0x00000013131c7223 */ /* 0x000fe2000000001c */
[----:B-----5:R-:W-:Y:S01]  /*0ab0*/  FADD R3, R14, -R3 ;  /* 0x800000030e037221 */ /* 0x020fe20000000000 */
[----:B0-----:R-:W-:Y:S01]  /*0ac0*/  FADD R17, R17, -R2 ;  /* 0x8000000211117221 */ /* 0x001fe20000000000 */
[----:B-1----:R-:W-:-:S04]  /*0ad0*/  FADD R13, R13, -R26 ;  /* 0x8000001a0d0d7221 */ /* 0x002fc80000000000 */
[----:B------:R-:W-:Y:S01]  /*0ae0*/  FFMA R28, R13, R13, R28 ;  /* 0x0000000d0d1c7223 */ /* 0x000fe2000000001c */
[----:B--2---:R-:W-:-:S03]  /*0af0*/  FADD R15, R16, -R15 ;  /* 0x8000000f100f7221 */ /* 0x004fc60000000000 */
[----:B------:R-:W-:Y:S01]  /*0b00*/  FFMA R28, R3, R3, R28 ;  /* 0x00000003031c7223 */ /* 0x000fe2000000001c */
[----:B---3--:R-:W-:-:S03]  /*0b10*/  FADD R25, R18, -R25 ;  /* 0x8000001912197221 */ /* 0x008fc60000000000 */
[----:B------:R-:W-:-:S04]  /*0b20*/  FFMA R28, R15, R15, R28 ;  /* 0x0000000f0f1c7223 */ /* 0x000fc8000000001c */
[----:B------:R-:W-:-:S04]  /*0b30*/  FFMA R28, R17, R17, R28 ;  /* 0x00000011111c7223 */ /* 0x000fc8000000001c */
[----:B------:R-:W-:-:S07]  /*0b40*/  FFMA R15, R25, R25, R28 ;  /* 0x00000019190f7223 */ /* 0x000fce000000001c */
.L_x_29:
[----:B------:R-:W-:Y:S05]  /*0b50*/  @!P2 BRA `(.L_x_28) ;  /* 0x0000000000cca947 */ /* 0x000fea0003800000 */
[----:B------:R-:W-:Y:S01]  /*0b60*/  ISETP.NE.AND P1, PT, R23, RZ, PT ;  /* 0x000000ff1700720c */ /* 0x000fe20003f25270 */
[----:B------:R-:W-:-:S12]  /*0b70*/  @!P0 BRA `(.L_x_30) ;  /* 0x0000000000648947 */ /* 0x000fd80003800000 */
[----:B------:R-:W0:Y:S01]  /*0b80*/  LDC.64 R2, c[0x0][0x380] ;  /* 0x0000e000ff027b82 */ /* 0x000e220000000a00 */
[----:B------:R-:W-:-:S05]  /*0b90*/  IADD3 R13, PT, PT, R5, R11, RZ ;  /* 0x0000000b050d7210 */ /* 0x000fca0007ffe0ff */
[----:B0-----:R-:W-:-:S05]  /*0ba0*/  IMAD.WIDE R2, R13, 0x4, R2 ;  /* 0x000000040d027825 */ /* 0x001fca00078e0202 */
[----:B------:R-:W2:Y:S04]  /*0bb0*/  LDG.E R16, desc[UR8][R2.64] ;  /* 0x0000000802107981 */ /* 0x000ea8000c1e1900 */
[----:B------:R-:W3:Y:S04]  /*0bc0*/  LDG.E R14, desc[UR8][R2.64+0x4] ;  /* 0x00000408020e7981 */ /* 0x000ee8000c1e1900 */
[----:B------:R-:W4:Y:S04]  /*0bd0*/  LDG.E R12, desc[UR8][R2.64+0x8] ;  /* 0x00000808020c7981 */ /* 0x000f28000c1e1900 */
[----:B------:R-:W5:Y:S01]  /*0be0*/  LDG.E R13, desc[UR8][R2.64+0xc] ;  /* 0x00000c08020d7981 */ /* 0x000f62000c1e1900 */
[----:B------:R-:W-:Y:S01]  /*0bf0*/  MOV R18, 0x400 ;  /* 0x0000040000127802 */ /* 0x000fe20000000f00 */
[----:B------:R-:W-:Y:S01]  /*0c00*/  IMAD R17, R10, UR11, R11 ;  /* 0x0000000b0a117c24 */ /* 0x000fe2000f8e020b */
[----:B------:R-:W-:Y:S01]  /*0c10*/  IADD3 R11, PT, PT, R11, 0x4, RZ ;  /* 0x000000040b0b7810 */ /* 0x000fe20007ffe0ff */
[----:B------:R-:W0:Y:S02]  /*0c20*/  S2R R19, SR_CgaCtaId ;  /* 0x0000000000137919 */ /* 0x000e240000008800 */
[----:B0-----:R-:W-:-:S05]  /*0c30*/  LEA R18, R19, R18, 0x18 ;  /* 0x0000001213127211 */ /* 0x001fca00078ec0ff */
[----:B------:R-:W-:-:S05]  /*0c40*/  IMAD R17, R17, 0x4, R18 ;  /* 0x0000000411117824 */ /* 0x000fca00078e0212 */
[----:B------:R-:W2:Y:S04]  /*0c50*/  LDS R19, [R17] ;  /* 0x0000000011137984 */ /* 0x000ea80000000800 */
[----:B------:R-:W3:Y:S04]  /*0c60*/  LDS R25, [R17+0x4] ;  /* 0x0000040011197984 */ /* 0x000ee80000000800 */
[----:B------:R-:W4:Y:S04]  /*0c70*/  LDS R27, [R17+0x8] ;  /* 0x00000800111b7984 */ /* 0x000f280000000800 */
[----:B------:R-:W5:Y:S01]  /*0c80*/  LDS R18, [R17+0xc] ;  /* 0x00000c0011127984 */ /* 0x000f620000000800 */
[----:B--2---:R-:W-:-:S04]  /*0c90*/  FADD R16, R16, -R19 ;  /* 0x8000001310107221 */ /* 0x004fc80000000000 */
[----:B------:R-:W-:Y:S01]  /*0ca0*/  FFMA R15, R16, R16, R15 ;  /* 0x00000010100f7223 */ /* 0x000fe2000000000f */
[----:B---3--:R-:W-:Y:S01]  /*0cb0*/  FADD R14, R14, -R25 ;  /* 0x800000190e0e7221 */ /* 0x008fe20000000000 */
[----:B----4-:R-:W-:-:S03]  /*0cc0*/  FADD R12, R12, -R27 ;  /* 0x8000001b0c0c7221 */ /* 0x010fc60000000000 */
[----:B------:R-:W-:Y:S01]  /*0cd0*/  FFMA R15, R14, R14, R15 ;  /* 0x0000000e0e0f7223 */ /* 0x000fe2000000000f */
[----:B-----5:R-:W-:-:S03]  /*0ce0*/  FADD R18, R13, -R18 ;  /* 0x800000120d127221 */ /* 0x020fc60000000000 */
[----:B------:R-:W-:-:S04]  /*0cf0*/  FFMA R15, R12, R12, R15 ;  /* 0x0000000c0c0f7223 */ /* 0x000fc8000000000f */
[----:B------:R-:W-:-:S07]  /*0d00*/  FFMA R15, R18, R18, R15 ;  /* 0x00000012120f7223 */ /* 0x000fce000000000f */
.L_x_30:
[----:B------:R-:W-:Y:S05]  /*0d10*/  @!P1 BRA `(.L_x_28) ;  /* 0x00000000005c9947 */ /* 0x000fea0003800000 */
[----:B------:R-:W0:Y:S01]  /*0d20*/  LDC.64 R2, c[0x0][0x380] ;  /* 0x0000e000ff027b82 */ /* 0x000e220000000a00 */
[----:B------:R-:W-:-:S05]  /*0d30*/  IADD3 R13, PT, PT, R5, R11, RZ ;  /* 0x0000000b050d7210 */ /* 0x000fca0007ffe0ff */
[----:B0-----:R-:W-:-:S05]  /*0d40*/  IMAD.WIDE R2, R13, 0x4, R2 ;  /* 0x000000040d027825 */ /* 0x001fca00078e0202 */
[----:B------:R-:W2:Y:S01]  /*0d50*/  LDG.E R12, desc[UR8][R2.64] ;  /* 0x00000008020c7981 */ /* 0x000ea2000c1e1900 */
[----:B------:R-:W-:Y:S01]  /*0d60*/  MOV R13, 0x400 ;  /* 0x00000400000d7802 */ /* 0x000fe20000000f00 */
[----:B------:R-:W-:Y:S01]  /*0d70*/  IMAD R11, R10, UR11, R11 ;  /* 0x0000000b0a0b7c24 */ /* 0x000fe2000f8e020b */
[----:B------:R-:W-:Y:S01]  /*0d80*/  ISETP.NE.AND P1, PT, R23, 0x1, PT ;  /* 0x000000011700780c */ /* 0x000fe20003f25270 */
[----:B------:R-:W0:Y:S02]  /*0d90*/  S2R R14, SR_CgaCtaId ;  /* 0x00000000000e7919 */ /* 0x000e240000008800 */
[----:B0-----:R-:W-:-:S05]  /*0da0*/  LEA R14, R14, R13, 0x18 ;  /* 0x0000000d0e0e7211 */ /* 0x001fca00078ec0ff */
[----:B------:R-:W-:-:S05]  /*0db0*/  IMAD R16, R11, 0x4, R14 ;  /* 0x000000040b107824 */ /* 0x000fca00078e020e */
[----:B------:R-:W2:Y:S02]  /*0dc0*/  LDS R11, [R16] ;  /* 0x00000000100b7984 */ /* 0x000ea40000000800 */
[----:B--2---:R-:W-:-:S04]  /*0dd0*/  FADD R12, R12, -R11 ;  /* 0x8000000b0c0c7221 */ /* 0x004fc80000000000 */
[----:B------:R-:W-:Y:S01]  /*0de0*/  FFMA R15, R12, R12, R15 ;  /* 0x0000000c0c0f7223 */ /* 0x000fe2000000000f */
[----:B------:R-:W-:Y:S06]  /*0df0*/  @!P1 BRA `(.L_x_28) ;  /* 0x0000000000249947 */ /* 0x000fec0003800000 */
[----:B------:R-:W-:Y:S01]  /*0e00*/  ISETP.NE.AND P1, PT, R23, 0x2, PT ;  /* 0x000000021700780c */ /* 0x000fe20003f25270 */
[----:B------:R-:W2:Y:S04]  /*0e10*/  LDG.E R11, desc[UR8][R2.64+0x4] ;  /* 0x00000408020b7981 */ /* 0x000ea8000c1e1900 */
[----:B------:R-:W2:Y:S08]  /*0e20*/  LDS R12, [R16+0x4] ;  /* 0x00000400100c7984 */ /* 0x000eb00000000800 */
[----:B------:R-:W3:Y:S04]  /*0e30*/  @P1 LDG.E R13, desc[UR8][R2.64+0x8] ;  /* 0x00000808020d1981 */ /* 0x000ee8000c1e1900 */
[----:B------:R-:W3:Y:S01]  /*0e40*/  @P1 LDS R14, [R16+0x8] ;  /* 0x00000800100e1984 */ /* 0x000ee20000000800 */
[----:B--2---:R-:W-:-:S04]  /*0e50*/  FADD R12, R11, -R12 ;  /* 0x8000000c0b0c7221 */ /* 0x004fc80000000000 */
[----:B------:R-:W-:Y:S01]  /*0e60*/  FFMA R15, R12, R12, R15 ;  /* 0x0000000c0c0f7223 */ /* 0x000fe2000000000f */
[----:B---3--:R-:W-:-:S04]  /*0e70*/  @P1 FADD R14, R13, -R14 ;  /* 0x8000000e0d0e1221 */ /* 0x008fc80000000000 */
[----:B------:R-:W-:-:S07]  /*0e80*/  @P1 FFMA R15, R14, R14, R15 ;  /* 0x0000000e0e0f1223 */ /* 0x000fce000000000f */
.L_x_28:
[----:B------:R-:W0:Y:S01]  /*0e90*/  LDCU UR6, c[0x0][0x3a8] ;  /* 0x00007500ff0677ac */ /* 0x000e220008000800 */
[----:B------:R-:W-:Y:S02]  /*0ea0*/  IADD3 R10, PT, PT, R10, 0x1, RZ ;  /* 0x000000010a0a7810 */ /* 0x000fe40007ffe0ff */
[----:B------:R-:W-:-:S04]  /*0eb0*/  FSETP.GEU.AND P1, PT, R15, R8, PT ;  /* 0x000000080f00720b */ /* 0x000fc80003f2e000 */
[----:B------:R-:W-:Y:S02]  /*0ec0*/  FSEL R8, R15, R8, !P1 ;  /* 0x000000080f087208 */ /* 0x000fe40004800000 */
[C---:B------:R-:W-:Y:S02]  /*0ed0*/  SEL R4, R10.reuse, R4, !P1 ;  /* 0x000000040a047207 */ /* 0x040fe40004800000 */
[----:B0-----:R-:W-:-:S13]  /*0ee0*/  ISETP.NE.AND P2, PT, R10, UR6, PT ;  /* 0x000000060a007c0c */ /* 0x001fda000bf45270 */
[----:B------:R-:W-:Y:S05]  /*0ef0*/  @!P2 BRA `(.L_x_24) ;  /* 0x000000040000a947 */ /* 0x000fea0003800000 */
[----:B------:R-:W-:Y:S05]  /*0f00*/  BRA `(.L_x_31) ;  /* 0xfffffff000fc7947 */ /* 0x000fea000383ffff */
.L_x_25:
[----:B------:R-:W-:Y:S01]  /*0f10*/  UISETP.GE.U32.AND UP0, UPT, UR10, 0x4, UPT ;  /* 0x000000040a00788c */ /* 0x000fe2000bf06070 */
[----:B------:R-:W-:Y:S01]  /*0f20*/  HFMA2 R3, -RZ, RZ, 0, 0 ;  /* 0x00000000ff037431 */ /* 0x000fe200000001ff */
[----:B0-----:R-:W-:Y:S01]  /*0f30*/  MOV R2, 0x7f7fffff ;  /* 0x7f7fffff00027802 */ /* 0x001fe20000000f00 */
[----:B------:R-:W-:Y:S01]  /*0f40*/  IMAD.MOV.U32 R4, RZ, RZ, 0x1 ;  /* 0x00000001ff047424 */ /* 0x000fe200078e00ff */
[----:B------:R-:W-:-:S05]  /*0f50*/  ULOP3.LUT UR5, UR10, 0x3, URZ, 0xc0, !UPT ;  /* 0x000000030a057892 */ /* 0x000fca000f8ec0ff */
[----:B------:R-:W-:Y:S07]  /*0f60*/  BRA.U !UP0, `(.L_x_32) ;  /* 0x0000000108bc7547 */ /* 0x000fee000b800000 */
[----:B------:R-:W-:Y:S01]  /*0f70*/  ULOP3.LUT UR4, UR10, 0x7ffffffc, URZ, 0xc0, !UPT ;  /* 0x7ffffffc0a047892 */ /* 0x000fe2000f8ec0ff */
[----:B------:R-:W-:Y:S01]  /*0f80*/  MOV R2, 0x7f7fffff ;  /* 0x7f7fffff00027802 */ /* 0x000fe20000000f00 */
[----:B------:R-:W-:Y:S01]  /*0f90*/  IMAD.MOV.U32 R4, RZ, RZ, 0x1 ;  /* 0x00000001ff047424 */ /* 0x000fe200078e00ff */
[----:B------:R-:W-:Y:S01]  /*0fa0*/  MOV R6, RZ ;  /* 0x000000ff00067202 */ /* 0x000fe20000000f00 */
[----:B------:R-:W-:Y:S02]  /*0fb0*/  UISETP.GT.AND UP0, UPT, UR4, URZ, UPT ;  /* 0x000000ff0400728c */ /* 0x000fe4000bf04270 */
[----:B------:R-:W-:-:S07]  /*0fc0*/  MOV R3, UR4 ;  /* 0x0000000400037c02 */ /* 0x000fce0008000f00 */
[----:B------:R-:W-:Y:S05]  /*0fd0*/  BRA.U !UP0, `(.L_x_33) ;  /* 0x0000000108887547 */ /* 0x000fea000b800000 */
[----:B------:R-:W-:Y:S01]  /*0fe0*/  IMAD.IADD R5, R3, 0x1, -R6 ;  /* 0x0000000103057824 */ /* 0x000fe200078e0a06 */
[----:B------:R-:W-:-:S04]  /*0ff0*/  PLOP3.LUT P0, PT, PT, PT, PT, 0x80, 0x8 ;  /* 0x000000000008781c */ /* 0x000fc80003f0f070 */
[----:B------:R-:W-:-:S13]  /*1000*/  ISETP.GT.AND P1, PT, R5, 0xc, PT ;  /* 0x0000000c0500780c */ /* 0x000fda0003f24270 */
[----:B------:R-:W-:Y:S05]  /*1010*/  @!P1 BRA `(.L_x_34) ;  /* 0x0000000000449947 */ /* 0x000fea0003800000 */
[----:B------:R-:W-:Y:S02]  /*1020*/  PLOP3.LUT P0, PT, PT, PT, PT, 0x8, 0x80 ;  /* 0x000000000080781c */ /* 0x000fe40003f0e170 */
[----:B------:R-:W-:-:S11]  /*1030*/  IADD3 R5, PT, PT, R3, -0xc, RZ ;  /* 0xfffffff403057810 */ /* 0x000fd60007ffe0ff */
.L_x_35:
[----:B------:R-:W-:-:S04]  /*1040*/  FSETP.GT.AND P2, PT, R2, RZ, PT ;  /* 0x000000ff0200720b */ /* 0x000fc80003f44000 */
[----:B------:R-:W-:-:S04]  /*1050*/  FSEL R2, R2, RZ, !P2 ;  /* 0x000000ff02027208 */ /* 0x000fc80005000000 */
[----:B------:R-:W-:-:S04]  /*1060*/  FSETP.GT.AND P3, PT, R2, RZ, PT ;  /* 0x000000ff0200720b */ /* 0x000fc80003f64000 */
[----:B------:R-:W-:Y:S02]  /*1070*/  FSEL R2, R2, RZ, !P3 ;  /* 0x000000ff02027208 */ /* 0x000fe40005800000 */
[----:B------:R-:W-:Y:S02]  /*1080*/  @P2 IADD3 R4, PT, PT, R6, 0x1, RZ ;  /* 0x0000000106042810 */ /* 0x000fe40007ffe0ff */
[----:B------:R-:W-:-:S04]  /*1090*/  FSETP.GT.AND P4, PT, R2, RZ, PT ;  /* 0x000000ff0200720b */ /* 0x000fc80003f84000 */
[----:B------:R-:W-:Y:S01]  /*10a0*/  FSEL R2, R2, RZ, !P4 ;  /* 0x000000ff02027208 */ /* 0x000fe20006000000 */
[----:B------:R-:W-:-:S03]  /*10b0*/  @P3 VIADD R4, R6, 0x5 ;  /* 0x0000000506043836 */ /* 0x000fc60000000000 */
[----:B------:R-:W-:-:S04]  /*10c0*/  FSETP.GT.AND P1, PT, R2, RZ, PT ;  /* 0x000000ff0200720b */ /* 0x000fc80003f24000 */
[----:B------:R-:W-:Y:S02]  /*10d0*/  FSEL R2, R2, RZ, !P1 ;  /* 0x000000ff02027208 */ /* 0x000fe40004800000 */
[----:B------:R-:W-:-:S07]  /*10e0*/  @P4 IADD3 R4, PT, PT, R6, 0x9, RZ ;  /* 0x0000000906044810 */ /* 0x000fce0007ffe0ff */
[C---:B------:R-:W-:Y:S01]  /*10f0*/  @P1 IADD3 R4, PT, PT, R6.reuse, 0xd, RZ ;  /* 0x0000000d06041810 */ /* 0x040fe20007ffe0ff */
[----:B------:R-:W-:-:S05]  /*1100*/  VIADD R6, R6, 0x10 ;  /* 0x0000001006067836 */ /* 0x000fca0000000000 */
[----:B------:R-:W-:-:S13]  /*1110*/  ISETP.GE.AND P2, PT, R6, R5, PT ;  /* 0x000000050600720c */ /* 0x000fda0003f46270 */
[----:B------:R-:W-:Y:S05]  /*1120*/  @!P2 BRA `(.L_x_35) ;  /* 0xfffffffc00c4a947 */ /* 0x000fea000383ffff */
.L_x_34:
[----:B------:R-:W-:-:S04]  /*1130*/  IADD3 R5, PT, PT, R3, -R6, RZ ;  /* 0x8000000603057210 */ /* 0x000fc80007ffe0ff */
[----:B------:R-:W-:-:S13]  /*1140*/  ISETP.GT.AND P1, PT, R5, 0x4, PT ;  /* 0x000000040500780c */ /* 0x000fda0003f24270 */
[----:B------:R-:W-:Y:S05]  /*1150*/  @!P1 BRA `(.L_x_36) ;  /* 0x0000000000209947 */ /* 0x000fea0003800000 */
[C---:B------:R-:W-:Y:S02]  /*1160*/  FSETP.GT.AND P1, PT, R2.reuse, RZ, PT ;  /* 0x000000ff0200720b */ /* 0x040fe40003f24000 */
[----:B------:R-:W-:Y:S02]  /*1170*/  PLOP3.LUT P0, PT, PT, PT, PT, 0x8, 0x80 ;  /* 0x000000000080781c */ /* 0x000fe40003f0e170 */
[----:B------:R-:W-:-:S04]  /*1180*/  FSEL R2, R2, RZ, !P1 ;  /* 0x000000ff02027208 */ /* 0x000fc80004800000 */
[----:B------:R-:W-:-:S04]  /*1190*/  FSETP.GT.AND P2, PT, R2, RZ, PT ;  /* 0x000000ff0200720b */ /* 0x000fc80003f44000 */
[----:B------:R-:W-:Y:S02]  /*11a0*/  FSEL R2, R2, RZ, !P2 ;  /* 0x000000ff02027208 */ /* 0x000fe40005000000 */
[----:B------:R-:W-:-:S07]  /*11b0*/  @P1 IADD3 R4, PT, PT, R6, 0x1, RZ ;  /* 0x0000000106041810 */ /* 0x000fce0007ffe0ff */
[C---:B------:R-:W-:Y:S01]  /*11c0*/  @P2 IADD3 R4, PT, PT, R6.reuse, 0x5, RZ ;  /* 0x0000000506042810 */ /* 0x040fe20007ffe0ff */
[----:B------:R-:W-:-:S07]  /*11d0*/  VIADD R6, R6, 0x8 ;  /* 0x0000000806067836 */ /* 0x000fce0000000000 */
.L_x_36:
[----:B------:R-:W-:-:S13]  /*11e0*/  ISETP.NE.OR P0, PT, R6, R3, P0 ;  /* 0x000000030600720c */ /* 0x000fda0000705670 */
[----:B------:R-:W-:Y:S05]  /*11f0*/  @!P0 BRA `(.L_x_32) ;  /* 0x0000000000188947 */ /* 0x000fea0003800000 */
.L_x_33:
[----:B------:R-:W-:-:S04]  /*1200*/  FSETP.GT.AND P1, PT, R2, RZ, PT ;  /* 0x000000ff0200720b */ /* 0x000fc80003f24000 */
[----:B------:R-:W-:-:S09]  /*1210*/  FSEL R2, R2, RZ, !P1 ;  /* 0x000000ff02027208 */ /* 0x000fd20004800000 */
[C---:B------:R-:W-:Y:S02]  /*1220*/  @P1 IADD3 R4, PT, PT, R6.reuse, 0x1, RZ ;  /* 0x0000000106041810 */ /* 0x040fe40007ffe0ff */
[----:B------:R-:W-:-:S04]  /*1230*/  IADD3 R6, PT, PT, R6, 0x4, RZ ;  /* 0x0000000406067810 */ /* 0x000fc80007ffe0ff */
[----:B------:R-:W-:-:S13]  /*1240*/  ISETP.NE.AND P0, PT, R6, R3, PT ;  /* 0x000000030600720c */ /* 0x000fda0003f05270 */
[----:B------:R-:W-:Y:S05]  /*1250*/  @P0 BRA `(.L_x_33) ;  /* 0xfffffffc00e80947 */ /* 0x000fea000383ffff */
.L_x_32:
[----:B------:R-:W-:-:S09]  /*1260*/  UISETP.NE.AND UP0, UPT, UR5, URZ, UPT ;  /* 0x000000ff0500728c */ /* 0x000fd2000bf05270 */
[----:B------:R-:W-:Y:S05]  /*1270*/  BRA.U !UP0, `(.L_x_24) ;  /* 0x0000000108207547 */ /* 0x000fea000b800000 */
[----:B------:R-:W-:-:S05]  /*1280*/  UMOV UR4, URZ ;  /* 0x000000ff00047c82 */ /* 0x000fca0008000000 */
.L_x_37:
[----:B------:R-:W-:Y:S01]  /*1290*/  UIADD3 UR4, UPT, UPT, UR4, 0x1, URZ ;  /* 0x0000000104047890 */ /* 0x000fe2000fffe0ff */
[C---:B------:R-:W-:Y:S02]  /*12a0*/  FSETP.GT.AND P0, PT, R2.reuse, RZ, PT ;  /* 0x000000ff0200720b */ /* 0x040fe40003f04000 */
[----:B------:R-:W-:Y:S01]  /*12b0*/  IADD3 R3, PT, PT, R3, 0x1, RZ ;  /* 0x0000000103037810 */ /* 0x000fe20007ffe0ff */
[----:B------:R-:W-:Y:S01]  /*12c0*/  UISETP.NE.AND UP0, UPT, UR4, UR5, UPT ;  /* 0x000000050400728c */ /* 0x000fe2000bf05270 */
[----:B------:R-:W-:Y:S02]  /*12d0*/  FSEL R2, R2, RZ, !P0 ;  /* 0x000000ff02027208 */ /* 0x000fe40004000000 */
[----:B------:R-:W-:-:S06]  /*12e0*/  SEL R4, R3, R4, P0 ;  /* 0x0000000403047207 */ /* 0x000fcc0000000000 */
[----:B------:R-:W-:Y:S05]  /*12f0*/  BRA.U UP0, `(.L_x_37) ;  /* 0xfffffffd00e47547 */ /* 0x000fea000b83ffff */
.L_x_24:
[----:B0-----:R-:W0:Y:S02]  /*1300*/  LDC.64 R2, c[0x0][0x390] ;  /* 0x0000e400ff027b82 */ /* 0x001e240000000a00 */
[----:B0-----:R-:W-:-:S05]  /*1310*/  IMAD.WIDE R2, R0, 0x4, R2 ;  /* 0x0000000400027825 */ /* 0x001fca00078e0202 */
[----:B------:R-:W2:Y:S02]  /*1320*/  LDG.E R5, desc[UR8][R2.64] ;  /* 0x0000000802057981 */ /* 0x000ea4000c1e1900 */
[----:B--2---:R-:W-:-:S13]  /*1330*/  ISETP.NE.AND P0, PT, R5, R4, PT ;  /* 0x000000040500720c */ /* 0x004fda0003f05270 */
[----:B------:R-:W-:Y:S05]  /*1340*/  @!P0 EXIT ;  /* 0x000000000000894d */ /* 0x000fea0003800000 */
[----:B------:R-:W0:Y:S01]  /*1350*/  S2R R0, SR_LANEID ;  /* 0x0000000000007919 */ /* 0x000e220000000000 */
[----:B------:R-:W1:Y:S01]  /*1360*/  LDC.64 R6, c[0x0][0x398] ;  /* 0x0000e600ff067b82 */ /* 0x000e620000000a00 */
[----:B------:R-:W-:Y:S02]  /*1370*/  VOTEU.ANY UR4, UPT, PT ;  /* 0x0000000000047886 */ /* 0x000fe400038e0100 */
[----:B------:R-:W-:Y:S02]  /*1380*/  UFLO.U32 UR5, UR4 ;  /* 0x00000004000572bd */ /* 0x000fe400080e0000 */
[----:B------:R-:W1:Y:S04]  /*1390*/  POPC R5, UR4 ;  /* 0x0000000400057d09 */ /* 0x000e680008000000 */
[----:B0-----:R-:W-:-:S13]  /*13a0*/  ISETP.EQ.U32.AND P0, PT, R0, UR5, PT ;  /* 0x0000000500007c0c */ /* 0x001fda000bf02070 */
[----:B-1----:R-:W-:Y:S04]  /*13b0*/  @P0 REDG.E.ADD.STRONG.GPU desc[UR8][R6.64], R5 ;  /* 0x000000050600098e */ /* 0x002fe8000c12e108 */
[----:B------:R-:W-:Y:S01]  /*13c0*/  STG.E desc[UR8][R2.64], R4 ;  /* 0x0000000402007986 */ /* 0x000fe2000c101908 */
[----:B------:R-:W-:Y:S05]  /*13d0*/  EXIT ;  /* 0x000000000000794d */ /* 0x000fea0003800000 */
.L_x_38:
        /* <DEDUP_REMOVED lines=10> */
.L_x_43:


//--------------------- .nv.shared._Z15compute_averagePfPiii --------------------------
	.section	.nv.shared._Z15compute_averagePfPiii,"aw",@nobits
	.sectionflags	@""
	.align	16
	.zero		1024


//--------------------- .nv.shared.reserved.0     --------------------------
	.section	.nv.shared.reserved.0,"aw",@nobits
	.weak		__nv_reservedSMEM_offset_0_alias
	.size		__nv_reservedSMEM_offset_0_alias, 0, 64
	.other		__nv_reservedSMEM_offset_0_alias,@"STO_CUDA_RESERVED_SHARED STV_DEFAULT"
__nv_reservedSMEM_offset_0_alias:
	.zero		0
	.zero		64


//--------------------- .nv.shared._Z20accumulate_centroidsPfPiS_S0_ii --------------------------
	.section	.nv.shared._Z20accumulate_centroidsPfPiS_S0_ii,"aw",@nobits
	.sectionflags	@""
	.align	16
	.zero		1024


//--------------------- .nv.shared._Z18reset_accumulatorsPfPiii --------------------------
	.section	.nv.shared._Z18reset_accumulatorsPfPiii,"aw",@nobits
	.sectionflags	@""
	.align	16
	.zero		1024


//--------------------- .nv.shared._Z15assign_clustersPfS_PiS0_iii --------------------------
	.section	.nv.shared._Z15assign_clustersPfS_PiS0_iii,"aw",@nobits
	.sectionflags	@""
	.align	16
	.zero		1024


//--------------------- .nv.constant0._Z15compute_averagePfPiii --------------------------
	.section	.nv.constant0._Z15compute_averagePfPiii,"a",@progbits
	.sectionflags	@""
	.align	4
.nv.constant0._Z15compute_averagePfPiii:
	.zero		920


//--------------------- .nv.constant0._Z20accumulate_centroidsPfPiS_S0_ii --------------------------
	.section	.nv.constant0._Z20accumulate_centroidsPfPiS_S0_ii,"a",@progbits
	.sectionflags	@""
	.align	4
.nv.constant0._Z20accumulate_centroidsPfPiS_S0_ii:
	.zero		936


//--------------------- .nv.constant0._Z18reset_accumulatorsPfPiii --------------------------
	.section	.nv.constant0._Z18reset_accumulatorsPfPiii,"a",@progbits
	.sectionflags	@""
	.align	4
.nv.constant0._Z18reset_accumulatorsPfPiii:
	.zero		920


//--------------------- .nv.constant0._Z15assign_clustersPfS_PiS0_iii --------------------------
	.section	.nv.constant0._Z15assign_clustersPfS_PiS0_iii,"a",@progbits
	.sectionflags	@""
	.align	4
.nv.constant0._Z15assign_clustersPfS_PiS0_iii:
	.zero		940


//--------------------- SYMBOLS --------------------------

	.type		.nv.reservedSmem.offset0,@object
	.size		.nv.reservedSmem.offset0,0x4
	.type		.nv.reservedSmem.cap,@object
	.size		.nv.reservedSmem.cap,0x4
